//
// Generated by NVIDIA NVVM Compiler
//
// Compiler Build ID: CL-36424714
// Cuda compilation tools, release 13.0, V13.0.88
// Based on NVVM 20.0.0
//

.version 9.0
.target sm_100
.address_size 64

	// .globl	_Z7conv_isPfS_S_iiiiiiiiii
.extern .func  (.param .b32 func_retval0) vprintf
(
	.param .b64 vprintf_param_0,
	.param .b64 vprintf_param_1
)
;
.extern .shared .align 16 .b8 M[];
.global .align 1 .b8 $str[56] = {91, 37, 100, 44, 32, 37, 100, 44, 32, 37, 100, 93, 44, 32, 98, 105, 100, 32, 37, 100, 44, 32, 116, 105, 100, 32, 37, 100, 47, 37, 100, 44, 32, 66, 76, 79, 67, 75, 83, 95, 80, 69, 82, 95, 67, 72, 65, 78, 78, 69, 76, 32, 37, 100, 10};

.visible .entry _Z7conv_isPfS_S_iiiiiiiiii(
	.param .u64 .ptr .align 1 _Z7conv_isPfS_S_iiiiiiiiii_param_0,
	.param .u64 .ptr .align 1 _Z7conv_isPfS_S_iiiiiiiiii_param_1,
	.param .u64 .ptr .align 1 _Z7conv_isPfS_S_iiiiiiiiii_param_2,
	.param .u32 _Z7conv_isPfS_S_iiiiiiiiii_param_3,
	.param .u32 _Z7conv_isPfS_S_iiiiiiiiii_param_4,
	.param .u32 _Z7conv_isPfS_S_iiiiiiiiii_param_5,
	.param .u32 _Z7conv_isPfS_S_iiiiiiiiii_param_6,
	.param .u32 _Z7conv_isPfS_S_iiiiiiiiii_param_7,
	.param .u32 _Z7conv_isPfS_S_iiiiiiiiii_param_8,
	.param .u32 _Z7conv_isPfS_S_iiiiiiiiii_param_9,
	.param .u32 _Z7conv_isPfS_S_iiiiiiiiii_param_10,
	.param .u32 _Z7conv_isPfS_S_iiiiiiiiii_param_11,
	.param .u32 _Z7conv_isPfS_S_iiiiiiiiii_param_12
)
{
	.reg .pred 	%p<20>;
	.reg .b32 	%r<175>;
	.reg .b32 	%f<136>;
	.reg .b64 	%rd<58>;

	ld.param.u64 	%rd8, [_Z7conv_isPfS_S_iiiiiiiiii_param_0];
	ld.param.u64 	%rd9, [_Z7conv_isPfS_S_iiiiiiiiii_param_1];
	ld.param.u64 	%rd7, [_Z7conv_isPfS_S_iiiiiiiiii_param_2];
	ld.param.u32 	%r47, [_Z7conv_isPfS_S_iiiiiiiiii_param_4];
	ld.param.u32 	%r48, [_Z7conv_isPfS_S_iiiiiiiiii_param_6];
	ld.param.u32 	%r49, [_Z7conv_isPfS_S_iiiiiiiiii_param_7];
	ld.param.u32 	%r50, [_Z7conv_isPfS_S_iiiiiiiiii_param_8];
	ld.param.u32 	%r51, [_Z7conv_isPfS_S_iiiiiiiiii_param_9];
	ld.param.u32 	%r52, [_Z7conv_isPfS_S_iiiiiiiiii_param_10];
	ld.param.u32 	%r53, [_Z7conv_isPfS_S_iiiiiiiiii_param_11];
	ld.param.u32 	%r54, [_Z7conv_isPfS_S_iiiiiiiiii_param_12];
	cvta.to.global.u64 	%rd1, %rd8;
	cvta.to.global.u64 	%rd2, %rd9;
	cvt.rn.f32.s32 	%f1, %r54;
	mul.f32 	%f2, %f1, 0f3B000000;
	cvt.rpi.f32.f32 	%f3, %f2;
	cvt.rzi.s32.f32 	%r55, %f3;
	mov.u32 	%r56, %ctaid.x;
	mov.u32 	%r1, %tid.x;
	div.s32 	%r57, %r56, %r55;
	mul.lo.s32 	%r58, %r57, %r55;
	sub.s32 	%r59, %r56, %r58;
	shl.b32 	%r2, %r59, 9;
	div.s32 	%r4, %r57, %r48;
	mul.lo.s32 	%r60, %r4, %r48;
	sub.s32 	%r3, %r57, %r60;
	mul.lo.s32 	%r61, %r50, %r49;
	mul.lo.s32 	%r5, %r61, %r53;
	cvt.rn.f32.s32 	%f4, %r5;
	mul.f32 	%f5, %f4, 0f3B000000;
	cvt.rpi.f32.f32 	%f6, %f5;
	cvt.rzi.s32.f32 	%r6, %f6;
	mul.lo.s32 	%r7, %r6, %r1;
	setp.ge.s32 	%p1, %r7, %r5;
	@%p1 bra 	$L__BB0_8;
	add.s32 	%r62, %r7, %r6;
	min.s32 	%r8, %r62, %r5;
	setp.lt.s32 	%p2, %r6, 1;
	@%p2 bra 	$L__BB0_8;
	mul.lo.s32 	%r9, %r3, %r52;
	mul.lo.s32 	%r10, %r4, %r51;
	add.s32 	%r63, %r7, 1;
	max.s32 	%r11, %r8, %r63;
	sub.s32 	%r64, %r11, %r7;
	and.b32  	%r12, %r64, 3;
	setp.eq.s32 	%p3, %r12, 0;
	mov.u32 	%r165, %r7;
	@%p3 bra 	$L__BB0_5;
	mov.b32 	%r164, 0;
	mov.u32 	%r165, %r7;
$L__BB0_4:
	.pragma "nounroll";
	div.s32 	%r66, %r165, %r53;
	mul.lo.s32 	%r67, %r66, %r53;
	sub.s32 	%r68, %r165, %r67;
	div.s32 	%r69, %r66, %r50;
	mul.lo.s32 	%r70, %r69, %r50;
	sub.s32 	%r71, %r66, %r70;
	add.s32 	%r72, %r71, %r9;
	add.s32 	%r73, %r69, %r10;
	mad.lo.s32 	%r74, %r73, %r47, %r72;
	mad.lo.s32 	%r75, %r74, %r53, %r68;
	mul.wide.s32 	%rd10, %r75, 4;
	add.s64 	%rd11, %rd1, %rd10;
	ld.global.f32 	%f7, [%rd11];
	shl.b32 	%r76, %r165, 2;
	mov.u32 	%r77, M;
	add.s32 	%r78, %r77, %r76;
	st.shared.f32 	[%r78], %f7;
	add.s32 	%r165, %r165, 1;
	add.s32 	%r164, %r164, 1;
	setp.ne.s32 	%p4, %r164, %r12;
	@%p4 bra 	$L__BB0_4;
$L__BB0_5:
	sub.s32 	%r79, %r7, %r11;
	setp.gt.u32 	%p5, %r79, -4;
	@%p5 bra 	$L__BB0_8;
	mov.u32 	%r91, M;
$L__BB0_7:
	div.s32 	%r80, %r165, %r53;
	mul.lo.s32 	%r81, %r80, %r53;
	sub.s32 	%r82, %r165, %r81;
	div.s32 	%r83, %r80, %r50;
	mul.lo.s32 	%r84, %r83, %r50;
	sub.s32 	%r85, %r80, %r84;
	add.s32 	%r86, %r85, %r9;
	add.s32 	%r87, %r83, %r10;
	mad.lo.s32 	%r88, %r87, %r47, %r86;
	mad.lo.s32 	%r89, %r88, %r53, %r82;
	mul.wide.s32 	%rd12, %r89, 4;
	add.s64 	%rd13, %rd1, %rd12;
	ld.global.f32 	%f8, [%rd13];
	shl.b32 	%r90, %r165, 2;
	add.s32 	%r92, %r91, %r90;
	st.shared.f32 	[%r92], %f8;
	add.s32 	%r93, %r165, 1;
	div.s32 	%r94, %r93, %r53;
	mul.lo.s32 	%r95, %r94, %r53;
	sub.s32 	%r96, %r93, %r95;
	div.s32 	%r97, %r94, %r50;
	mul.lo.s32 	%r98, %r97, %r50;
	sub.s32 	%r99, %r94, %r98;
	add.s32 	%r100, %r99, %r9;
	add.s32 	%r101, %r97, %r10;
	mad.lo.s32 	%r102, %r101, %r47, %r100;
	mad.lo.s32 	%r103, %r102, %r53, %r96;
	mul.wide.s32 	%rd14, %r103, 4;
	add.s64 	%rd15, %rd1, %rd14;
	ld.global.f32 	%f9, [%rd15];
	shl.b32 	%r104, %r93, 2;
	add.s32 	%r105, %r91, %r104;
	st.shared.f32 	[%r105], %f9;
	add.s32 	%r106, %r165, 2;
	div.s32 	%r107, %r106, %r53;
	mul.lo.s32 	%r108, %r107, %r53;
	sub.s32 	%r109, %r106, %r108;
	div.s32 	%r110, %r107, %r50;
	mul.lo.s32 	%r111, %r110, %r50;
	sub.s32 	%r112, %r107, %r111;
	add.s32 	%r113, %r112, %r9;
	add.s32 	%r114, %r110, %r10;
	mad.lo.s32 	%r115, %r114, %r47, %r113;
	mad.lo.s32 	%r116, %r115, %r53, %r109;
	mul.wide.s32 	%rd16, %r116, 4;
	add.s64 	%rd17, %rd1, %rd16;
	ld.global.f32 	%f10, [%rd17];
	shl.b32 	%r117, %r106, 2;
	add.s32 	%r118, %r91, %r117;
	st.shared.f32 	[%r118], %f10;
	add.s32 	%r119, %r165, 3;
	div.s32 	%r120, %r119, %r53;
	mul.lo.s32 	%r121, %r120, %r53;
	sub.s32 	%r122, %r119, %r121;
	div.s32 	%r123, %r120, %r50;
	mul.lo.s32 	%r124, %r123, %r50;
	sub.s32 	%r125, %r120, %r124;
	add.s32 	%r126, %r125, %r9;
	add.s32 	%r127, %r123, %r10;
	mad.lo.s32 	%r128, %r127, %r47, %r126;
	mad.lo.s32 	%r129, %r128, %r53, %r122;
	mul.wide.s32 	%rd18, %r129, 4;
	add.s64 	%rd19, %rd1, %rd18;
	ld.global.f32 	%f11, [%rd19];
	shl.b32 	%r130, %r119, 2;
	add.s32 	%r131, %r91, %r130;
	st.shared.f32 	[%r131], %f11;
	add.s32 	%r165, %r165, 4;
	setp.lt.s32 	%p6, %r165, %r8;
	@%p6 bra 	$L__BB0_7;
$L__BB0_8:
	bar.sync 	0;
	sub.s32 	%r132, %r54, %r2;
	min.s32 	%r133, %r132, 512;
	setp.ge.s32 	%p7, %r1, %r133;
	@%p7 bra 	$L__BB0_27;
	add.s32 	%r20, %r2, %r1;
	mad.lo.s32 	%r134, %r4, %r48, %r3;
	mad.lo.s32 	%r135, %r134, %r54, %r20;
	cvta.to.global.u64 	%rd20, %rd7;
	mul.wide.s32 	%rd21, %r135, 4;
	add.s64 	%rd3, %rd20, %rd21;
	min.s32 	%r136, %r49, %r50;
	min.s32 	%r137, %r136, %r53;
	setp.lt.s32 	%p8, %r137, 1;
	@%p8 bra 	$L__BB0_27;
	and.b32  	%r21, %r53, 15;
	and.b32  	%r22, %r53, 7;
	and.b32  	%r23, %r53, 2147483632;
	shl.b32 	%r24, %r54, 4;
	mov.b32 	%r167, 0;
	mul.wide.s32 	%rd5, %r54, 4;
$L__BB0_11:
	mov.b32 	%r168, 0;
$L__BB0_12:
	setp.lt.u32 	%p9, %r53, 16;
	mad.lo.s32 	%r27, %r167, %r50, %r168;
	mov.b32 	%r173, 0;
	@%p9 bra 	$L__BB0_15;
	and.b32  	%r141, %r53, 2147483632;
	neg.s32 	%r171, %r141;
	mul.lo.s32 	%r142, %r53, %r27;
	mad.lo.s32 	%r170, %r142, %r54, %r20;
	shl.b32 	%r143, %r142, 2;
	mov.u32 	%r144, M;
	add.s32 	%r145, %r144, %r143;
	add.s32 	%r169, %r145, 32;
$L__BB0_14:
	.pragma "nounroll";
	ld.shared.f32 	%f12, [%r169+-32];
	mul.wide.s32 	%rd22, %r170, 4;
	add.s64 	%rd23, %rd2, %rd22;
	ld.global.f32 	%f13, [%rd23];
	mul.f32 	%f14, %f12, %f13;
	atom.global.add.f32 	%f15, [%rd3], %f14;
	ld.shared.f32 	%f16, [%r169+-28];
	mul.wide.s32 	%rd24, %r54, 4;
	add.s64 	%rd25, %rd23, %rd24;
	ld.global.f32 	%f17, [%rd25];
	mul.f32 	%f18, %f16, %f17;
	atom.global.add.f32 	%f19, [%rd3], %f18;
	ld.shared.f32 	%f20, [%r169+-24];
	add.s64 	%rd26, %rd25, %rd24;
	ld.global.f32 	%f21, [%rd26];
	mul.f32 	%f22, %f20, %f21;
	atom.global.add.f32 	%f23, [%rd3], %f22;
	ld.shared.f32 	%f24, [%r169+-20];
	add.s64 	%rd27, %rd26, %rd24;
	ld.global.f32 	%f25, [%rd27];
	mul.f32 	%f26, %f24, %f25;
	atom.global.add.f32 	%f27, [%rd3], %f26;
	ld.shared.f32 	%f28, [%r169+-16];
	add.s64 	%rd28, %rd27, %rd24;
	ld.global.f32 	%f29, [%rd28];
	mul.f32 	%f30, %f28, %f29;
	atom.global.add.f32 	%f31, [%rd3], %f30;
	ld.shared.f32 	%f32, [%r169+-12];
	add.s64 	%rd29, %rd28, %rd24;
	ld.global.f32 	%f33, [%rd29];
	mul.f32 	%f34, %f32, %f33;
	atom.global.add.f32 	%f35, [%rd3], %f34;
	ld.shared.f32 	%f36, [%r169+-8];
	add.s64 	%rd30, %rd29, %rd24;
	ld.global.f32 	%f37, [%rd30];
	mul.f32 	%f38, %f36, %f37;
	atom.global.add.f32 	%f39, [%rd3], %f38;
	ld.shared.f32 	%f40, [%r169+-4];
	add.s64 	%rd31, %rd30, %rd24;
	ld.global.f32 	%f41, [%rd31];
	mul.f32 	%f42, %f40, %f41;
	atom.global.add.f32 	%f43, [%rd3], %f42;
	ld.shared.f32 	%f44, [%r169];
	add.s64 	%rd32, %rd31, %rd24;
	ld.global.f32 	%f45, [%rd32];
	mul.f32 	%f46, %f44, %f45;
	atom.global.add.f32 	%f47, [%rd3], %f46;
	ld.shared.f32 	%f48, [%r169+4];
	add.s64 	%rd33, %rd32, %rd24;
	ld.global.f32 	%f49, [%rd33];
	mul.f32 	%f50, %f48, %f49;
	atom.global.add.f32 	%f51, [%rd3], %f50;
	ld.shared.f32 	%f52, [%r169+8];
	add.s64 	%rd34, %rd33, %rd24;
	ld.global.f32 	%f53, [%rd34];
	mul.f32 	%f54, %f52, %f53;
	atom.global.add.f32 	%f55, [%rd3], %f54;
	ld.shared.f32 	%f56, [%r169+12];
	add.s64 	%rd35, %rd34, %rd24;
	ld.global.f32 	%f57, [%rd35];
	mul.f32 	%f58, %f56, %f57;
	atom.global.add.f32 	%f59, [%rd3], %f58;
	ld.shared.f32 	%f60, [%r169+16];
	add.s64 	%rd36, %rd35, %rd24;
	ld.global.f32 	%f61, [%rd36];
	mul.f32 	%f62, %f60, %f61;
	atom.global.add.f32 	%f63, [%rd3], %f62;
	ld.shared.f32 	%f64, [%r169+20];
	add.s64 	%rd37, %rd36, %rd24;
	ld.global.f32 	%f65, [%rd37];
	mul.f32 	%f66, %f64, %f65;
	atom.global.add.f32 	%f67, [%rd3], %f66;
	ld.shared.f32 	%f68, [%r169+24];
	add.s64 	%rd38, %rd37, %rd24;
	ld.global.f32 	%f69, [%rd38];
	mul.f32 	%f70, %f68, %f69;
	atom.global.add.f32 	%f71, [%rd3], %f70;
	ld.shared.f32 	%f72, [%r169+28];
	add.s64 	%rd39, %rd38, %rd24;
	ld.global.f32 	%f73, [%rd39];
	mul.f32 	%f74, %f72, %f73;
	atom.global.add.f32 	%f75, [%rd3], %f74;
	add.s32 	%r171, %r171, 16;
	add.s32 	%r170, %r170, %r24;
	add.s32 	%r169, %r169, 64;
	setp.ne.s32 	%p10, %r171, 0;
	mov.u32 	%r173, %r23;
	@%p10 bra 	$L__BB0_14;
$L__BB0_15:
	setp.eq.s32 	%p11, %r21, 0;
	@%p11 bra 	$L__BB0_25;
	mad.lo.s32 	%r146, %r167, %r50, %r168;
	mul.lo.s32 	%r38, %r146, %r53;
	add.s32 	%r147, %r21, -1;
	setp.lt.u32 	%p12, %r147, 7;
	@%p12 bra 	$L__BB0_18;
	add.s32 	%r148, %r173, %r38;
	shl.b32 	%r149, %r148, 2;
	mov.u32 	%r150, M;
	add.s32 	%r151, %r150, %r149;
	ld.shared.f32 	%f76, [%r151];
	mad.lo.s32 	%r152, %r148, %r54, %r20;
	mul.wide.s32 	%rd40, %r152, 4;
	add.s64 	%rd41, %rd2, %rd40;
	ld.global.f32 	%f77, [%rd41];
	mul.f32 	%f78, %f76, %f77;
	atom.global.add.f32 	%f79, [%rd3], %f78;
	ld.shared.f32 	%f80, [%r151+4];
	mul.wide.s32 	%rd42, %r54, 4;
	add.s64 	%rd43, %rd41, %rd42;
	ld.global.f32 	%f81, [%rd43];
	mul.f32 	%f82, %f80, %f81;
	atom.global.add.f32 	%f83, [%rd3], %f82;
	ld.shared.f32 	%f84, [%r151+8];
	add.s64 	%rd44, %rd43, %rd42;
	ld.global.f32 	%f85, [%rd44];
	mul.f32 	%f86, %f84, %f85;
	atom.global.add.f32 	%f87, [%rd3], %f86;
	ld.shared.f32 	%f88, [%r151+12];
	add.s64 	%rd45, %rd44, %rd42;
	ld.global.f32 	%f89, [%rd45];
	mul.f32 	%f90, %f88, %f89;
	atom.global.add.f32 	%f91, [%rd3], %f90;
	ld.shared.f32 	%f92, [%r151+16];
	add.s64 	%rd46, %rd45, %rd42;
	ld.global.f32 	%f93, [%rd46];
	mul.f32 	%f94, %f92, %f93;
	atom.global.add.f32 	%f95, [%rd3], %f94;
	ld.shared.f32 	%f96, [%r151+20];
	add.s64 	%rd47, %rd46, %rd42;
	ld.global.f32 	%f97, [%rd47];
	mul.f32 	%f98, %f96, %f97;
	atom.global.add.f32 	%f99, [%rd3], %f98;
	ld.shared.f32 	%f100, [%r151+24];
	add.s64 	%rd48, %rd47, %rd42;
	ld.global.f32 	%f101, [%rd48];
	mul.f32 	%f102, %f100, %f101;
	atom.global.add.f32 	%f103, [%rd3], %f102;
	ld.shared.f32 	%f104, [%r151+28];
	add.s64 	%rd49, %rd48, %rd42;
	ld.global.f32 	%f105, [%rd49];
	mul.f32 	%f106, %f104, %f105;
	atom.global.add.f32 	%f107, [%rd3], %f106;
	add.s32 	%r173, %r173, 8;
$L__BB0_18:
	setp.eq.s32 	%p13, %r22, 0;
	@%p13 bra 	$L__BB0_25;
	add.s32 	%r153, %r22, -1;
	setp.lt.u32 	%p14, %r153, 3;
	@%p14 bra 	$L__BB0_21;
	add.s32 	%r154, %r173, %r38;
	shl.b32 	%r155, %r154, 2;
	mov.u32 	%r156, M;
	add.s32 	%r157, %r156, %r155;
	ld.shared.f32 	%f108, [%r157];
	mad.lo.s32 	%r158, %r154, %r54, %r20;
	mul.wide.s32 	%rd50, %r158, 4;
	add.s64 	%rd51, %rd2, %rd50;
	ld.global.f32 	%f109, [%rd51];
	mul.f32 	%f110, %f108, %f109;
	atom.global.add.f32 	%f111, [%rd3], %f110;
	ld.shared.f32 	%f112, [%r157+4];
	add.s64 	%rd53, %rd51, %rd5;
	ld.global.f32 	%f113, [%rd53];
	mul.f32 	%f114, %f112, %f113;
	atom.global.add.f32 	%f115, [%rd3], %f114;
	ld.shared.f32 	%f116, [%r157+8];
	add.s64 	%rd54, %rd53, %rd5;
	ld.global.f32 	%f117, [%rd54];
	mul.f32 	%f118, %f116, %f117;
	atom.global.add.f32 	%f119, [%rd3], %f118;
	ld.shared.f32 	%f120, [%r157+12];
	add.s64 	%rd55, %rd54, %rd5;
	ld.global.f32 	%f121, [%rd55];
	mul.f32 	%f122, %f120, %f121;
	atom.global.add.f32 	%f123, [%rd3], %f122;
	add.s32 	%r173, %r173, 4;
$L__BB0_21:
	and.b32  	%r43, %r53, 3;
	setp.eq.s32 	%p15, %r43, 0;
	@%p15 bra 	$L__BB0_25;
	setp.eq.s32 	%p16, %r43, 1;
	add.s32 	%r159, %r173, %r38;
	shl.b32 	%r160, %r159, 2;
	mov.u32 	%r161, M;
	add.s32 	%r44, %r161, %r160;
	ld.shared.f32 	%f124, [%r44];
	mad.lo.s32 	%r162, %r159, %r54, %r20;
	mul.wide.s32 	%rd56, %r162, 4;
	add.s64 	%rd4, %rd2, %rd56;
	ld.global.f32 	%f125, [%rd4];
	mul.f32 	%f126, %f124, %f125;
	atom.global.add.f32 	%f127, [%rd3], %f126;
	@%p16 bra 	$L__BB0_25;
	setp.eq.s32 	%p17, %r43, 2;
	ld.shared.f32 	%f128, [%r44+4];
	add.s64 	%rd6, %rd4, %rd5;
	ld.global.f32 	%f129, [%rd6];
	mul.f32 	%f130, %f128, %f129;
	atom.global.add.f32 	%f131, [%rd3], %f130;
	@%p17 bra 	$L__BB0_25;
	ld.shared.f32 	%f132, [%r44+8];
	add.s64 	%rd57, %rd6, %rd5;
	ld.global.f32 	%f133, [%rd57];
	mul.f32 	%f134, %f132, %f133;
	atom.global.add.f32 	%f135, [%rd3], %f134;
$L__BB0_25:
	add.s32 	%r168, %r168, 1;
	setp.ne.s32 	%p18, %r168, %r50;
	@%p18 bra 	$L__BB0_12;
	add.s32 	%r167, %r167, 1;
	setp.ne.s32 	%p19, %r167, %r49;
	@%p19 bra 	$L__BB0_11;
$L__BB0_27:
	ret;

}
	// .globl	_Z7conv_wsPfS_S_iiiiiiiiii
.visible .entry _Z7conv_wsPfS_S_iiiiiiiiii(
	.param .u64 .ptr .align 1 _Z7conv_wsPfS_S_iiiiiiiiii_param_0,
	.param .u64 .ptr .align 1 _Z7conv_wsPfS_S_iiiiiiiiii_param_1,
	.param .u64 .ptr .align 1 _Z7conv_wsPfS_S_iiiiiiiiii_param_2,
	.param .u32 _Z7conv_wsPfS_S_iiiiiiiiii_param_3,
	.param .u32 _Z7conv_wsPfS_S_iiiiiiiiii_param_4,
	.param .u32 _Z7conv_wsPfS_S_iiiiiiiiii_param_5,
	.param .u32 _Z7conv_wsPfS_S_iiiiiiiiii_param_6,
	.param .u32 _Z7conv_wsPfS_S_iiiiiiiiii_param_7,
	.param .u32 _Z7conv_wsPfS_S_iiiiiiiiii_param_8,
	.param .u32 _Z7conv_wsPfS_S_iiiiiiiiii_param_9,
	.param .u32 _Z7conv_wsPfS_S_iiiiiiiiii_param_10,
	.param .u32 _Z7conv_wsPfS_S_iiiiiiiiii_param_11,
	.param .u32 _Z7conv_wsPfS_S_iiiiiiiiii_param_12
)
{
	.local .align 8 .b8 	__local_depot1[32];
	.reg .b64 	%SP;
	.reg .b64 	%SPL;
	.reg .pred 	%p<27>;
	.reg .b32 	%r<168>;
	.reg .b32 	%f<95>;
	.reg .b64 	%rd<62>;

	mov.u64 	%SPL, __local_depot1;
	cvta.local.u64 	%SP, %SPL;
	ld.param.u64 	%rd9, [_Z7conv_wsPfS_S_iiiiiiiiii_param_0];
	ld.param.u64 	%rd10, [_Z7conv_wsPfS_S_iiiiiiiiii_param_1];
	ld.param.u32 	%r66, [_Z7conv_wsPfS_S_iiiiiiiiii_param_5];
	ld.param.u32 	%r59, [_Z7conv_wsPfS_S_iiiiiiiiii_param_6];
	ld.param.u32 	%r60, [_Z7conv_wsPfS_S_iiiiiiiiii_param_7];
	ld.param.u32 	%r61, [_Z7conv_wsPfS_S_iiiiiiiiii_param_8];
	ld.param.u32 	%r64, [_Z7conv_wsPfS_S_iiiiiiiiii_param_11];
	ld.param.u32 	%r65, [_Z7conv_wsPfS_S_iiiiiiiiii_param_12];
	cvta.to.global.u64 	%rd1, %rd10;
	cvta.to.global.u64 	%rd2, %rd9;
	mul.lo.s32 	%r67, %r59, %r66;
	cvt.rn.f32.s32 	%f1, %r67;
	mul.f32 	%f2, %f1, 0f3B000000;
	cvt.rpi.f32.f32 	%f3, %f2;
	cvt.rzi.s32.f32 	%r1, %f3;
	mov.u32 	%r2, %ctaid.x;
	mov.u32 	%r3, %tid.x;
	div.s32 	%r4, %r2, %r1;
	mul.lo.s32 	%r68, %r4, %r1;
	sub.s32 	%r69, %r2, %r68;
	shl.b32 	%r5, %r69, 9;
	sub.s32 	%r70, %r67, %r5;
	min.s32 	%r6, %r70, 512;
	setp.ne.s32 	%p1, %r3, 0;
	min.s32 	%r71, %r60, %r61;
	min.s32 	%r72, %r71, %r64;
	setp.lt.s32 	%p2, %r72, 1;
	or.pred  	%p3, %p2, %p1;
	@%p3 bra 	$L__BB1_18;
	and.b32  	%r7, %r64, 15;
	and.b32  	%r8, %r64, 7;
	and.b32  	%r9, %r64, 2147483632;
	and.b32  	%r10, %r64, 3;
	mov.b32 	%r154, 0;
	mul.wide.s32 	%rd4, %r65, 4;
$L__BB1_2:
	ld.param.u32 	%r151, [_Z7conv_wsPfS_S_iiiiiiiiii_param_4];
	mul.lo.s32 	%r12, %r154, %r151;
	mul.lo.s32 	%r13, %r154, %r61;
	mov.b32 	%r155, 0;
$L__BB1_3:
	setp.lt.u32 	%p4, %r64, 16;
	add.s32 	%r76, %r155, %r12;
	mul.lo.s32 	%r15, %r76, %r64;
	add.s32 	%r77, %r155, %r13;
	mul.lo.s32 	%r16, %r77, %r64;
	mov.b32 	%r158, 0;
	@%p4 bra 	$L__BB1_6;
	mov.b32 	%r156, 0;
$L__BB1_5:
	.pragma "nounroll";
	add.s32 	%r79, %r156, %r15;
	mad.lo.s32 	%r80, %r79, %r65, %r4;
	mul.wide.s32 	%rd11, %r80, 4;
	add.s64 	%rd12, %rd1, %rd11;
	ld.global.f32 	%f4, [%rd12];
	add.s32 	%r81, %r156, %r16;
	shl.b32 	%r82, %r81, 2;
	mov.u32 	%r83, M;
	add.s32 	%r84, %r83, %r82;
	st.shared.f32 	[%r84], %f4;
	mul.wide.s32 	%rd13, %r65, 4;
	add.s64 	%rd14, %rd12, %rd13;
	ld.global.f32 	%f5, [%rd14];
	st.shared.f32 	[%r84+4], %f5;
	add.s64 	%rd15, %rd14, %rd13;
	ld.global.f32 	%f6, [%rd15];
	st.shared.f32 	[%r84+8], %f6;
	add.s64 	%rd16, %rd15, %rd13;
	ld.global.f32 	%f7, [%rd16];
	st.shared.f32 	[%r84+12], %f7;
	add.s64 	%rd17, %rd16, %rd13;
	ld.global.f32 	%f8, [%rd17];
	st.shared.f32 	[%r84+16], %f8;
	add.s64 	%rd18, %rd17, %rd13;
	ld.global.f32 	%f9, [%rd18];
	st.shared.f32 	[%r84+20], %f9;
	add.s64 	%rd19, %rd18, %rd13;
	ld.global.f32 	%f10, [%rd19];
	st.shared.f32 	[%r84+24], %f10;
	add.s64 	%rd20, %rd19, %rd13;
	ld.global.f32 	%f11, [%rd20];
	st.shared.f32 	[%r84+28], %f11;
	add.s64 	%rd21, %rd20, %rd13;
	ld.global.f32 	%f12, [%rd21];
	st.shared.f32 	[%r84+32], %f12;
	add.s64 	%rd22, %rd21, %rd13;
	ld.global.f32 	%f13, [%rd22];
	st.shared.f32 	[%r84+36], %f13;
	add.s64 	%rd23, %rd22, %rd13;
	ld.global.f32 	%f14, [%rd23];
	st.shared.f32 	[%r84+40], %f14;
	add.s64 	%rd24, %rd23, %rd13;
	ld.global.f32 	%f15, [%rd24];
	st.shared.f32 	[%r84+44], %f15;
	add.s64 	%rd25, %rd24, %rd13;
	ld.global.f32 	%f16, [%rd25];
	st.shared.f32 	[%r84+48], %f16;
	add.s64 	%rd26, %rd25, %rd13;
	ld.global.f32 	%f17, [%rd26];
	st.shared.f32 	[%r84+52], %f17;
	add.s64 	%rd27, %rd26, %rd13;
	ld.global.f32 	%f18, [%rd27];
	st.shared.f32 	[%r84+56], %f18;
	add.s64 	%rd28, %rd27, %rd13;
	ld.global.f32 	%f19, [%rd28];
	st.shared.f32 	[%r84+60], %f19;
	add.s32 	%r156, %r156, 16;
	setp.ne.s32 	%p5, %r156, %r9;
	mov.u32 	%r158, %r9;
	@%p5 bra 	$L__BB1_5;
$L__BB1_6:
	setp.eq.s32 	%p6, %r7, 0;
	@%p6 bra 	$L__BB1_16;
	add.s32 	%r85, %r7, -1;
	setp.lt.u32 	%p7, %r85, 7;
	@%p7 bra 	$L__BB1_9;
	add.s32 	%r86, %r158, %r15;
	mad.lo.s32 	%r87, %r86, %r65, %r4;
	mul.wide.s32 	%rd29, %r87, 4;
	add.s64 	%rd30, %rd1, %rd29;
	ld.global.f32 	%f20, [%rd30];
	add.s32 	%r88, %r158, %r16;
	shl.b32 	%r89, %r88, 2;
	mov.u32 	%r90, M;
	add.s32 	%r91, %r90, %r89;
	st.shared.f32 	[%r91], %f20;
	mul.wide.s32 	%rd31, %r65, 4;
	add.s64 	%rd32, %rd30, %rd31;
	ld.global.f32 	%f21, [%rd32];
	st.shared.f32 	[%r91+4], %f21;
	add.s64 	%rd33, %rd32, %rd31;
	ld.global.f32 	%f22, [%rd33];
	st.shared.f32 	[%r91+8], %f22;
	add.s64 	%rd34, %rd33, %rd31;
	ld.global.f32 	%f23, [%rd34];
	st.shared.f32 	[%r91+12], %f23;
	add.s64 	%rd35, %rd34, %rd31;
	ld.global.f32 	%f24, [%rd35];
	st.shared.f32 	[%r91+16], %f24;
	add.s64 	%rd36, %rd35, %rd31;
	ld.global.f32 	%f25, [%rd36];
	st.shared.f32 	[%r91+20], %f25;
	add.s64 	%rd37, %rd36, %rd31;
	ld.global.f32 	%f26, [%rd37];
	st.shared.f32 	[%r91+24], %f26;
	add.s64 	%rd38, %rd37, %rd31;
	ld.global.f32 	%f27, [%rd38];
	st.shared.f32 	[%r91+28], %f27;
	add.s32 	%r158, %r158, 8;
$L__BB1_9:
	setp.eq.s32 	%p8, %r8, 0;
	@%p8 bra 	$L__BB1_16;
	add.s32 	%r92, %r8, -1;
	setp.lt.u32 	%p9, %r92, 3;
	@%p9 bra 	$L__BB1_12;
	add.s32 	%r93, %r158, %r15;
	mad.lo.s32 	%r94, %r93, %r65, %r4;
	mul.wide.s32 	%rd39, %r94, 4;
	add.s64 	%rd40, %rd1, %rd39;
	ld.global.f32 	%f28, [%rd40];
	add.s32 	%r95, %r158, %r16;
	shl.b32 	%r96, %r95, 2;
	mov.u32 	%r97, M;
	add.s32 	%r98, %r97, %r96;
	st.shared.f32 	[%r98], %f28;
	add.s64 	%rd42, %rd40, %rd4;
	ld.global.f32 	%f29, [%rd42];
	st.shared.f32 	[%r98+4], %f29;
	add.s64 	%rd43, %rd42, %rd4;
	ld.global.f32 	%f30, [%rd43];
	st.shared.f32 	[%r98+8], %f30;
	add.s64 	%rd44, %rd43, %rd4;
	ld.global.f32 	%f31, [%rd44];
	st.shared.f32 	[%r98+12], %f31;
	add.s32 	%r158, %r158, 4;
$L__BB1_12:
	setp.eq.s32 	%p10, %r10, 0;
	@%p10 bra 	$L__BB1_16;
	setp.eq.s32 	%p11, %r10, 1;
	add.s32 	%r99, %r158, %r15;
	mad.lo.s32 	%r100, %r99, %r65, %r4;
	mul.wide.s32 	%rd45, %r100, 4;
	add.s64 	%rd3, %rd1, %rd45;
	ld.global.f32 	%f32, [%rd3];
	add.s32 	%r101, %r158, %r16;
	shl.b32 	%r102, %r101, 2;
	mov.u32 	%r103, M;
	add.s32 	%r24, %r103, %r102;
	st.shared.f32 	[%r24], %f32;
	@%p11 bra 	$L__BB1_16;
	setp.eq.s32 	%p12, %r10, 2;
	add.s64 	%rd5, %rd3, %rd4;
	ld.global.f32 	%f33, [%rd5];
	st.shared.f32 	[%r24+4], %f33;
	@%p12 bra 	$L__BB1_16;
	add.s64 	%rd46, %rd5, %rd4;
	ld.global.f32 	%f34, [%rd46];
	st.shared.f32 	[%r24+8], %f34;
$L__BB1_16:
	add.s32 	%r155, %r155, 1;
	setp.ne.s32 	%p13, %r155, %r61;
	@%p13 bra 	$L__BB1_3;
	add.s32 	%r154, %r154, 1;
	setp.ne.s32 	%p14, %r154, %r60;
	@%p14 bra 	$L__BB1_2;
$L__BB1_18:
	bar.sync 	0;
	setp.ge.s32 	%p15, %r3, %r6;
	@%p15 bra 	$L__BB1_36;
	ld.param.u64 	%rd61, [_Z7conv_wsPfS_S_iiiiiiiiii_param_2];
	add.u64 	%rd47, %SP, 0;
	add.u64 	%rd48, %SPL, 0;
	setp.lt.s32 	%p16, %r60, 1;
	add.s32 	%r104, %r5, %r3;
	div.s32 	%r105, %r104, %r65;
	div.s32 	%r27, %r105, %r59;
	mul.lo.s32 	%r106, %r27, %r59;
	sub.s32 	%r28, %r105, %r106;
	add.s32 	%r107, %r6, -1;
	st.local.v2.u32 	[%rd48], {%r27, %r28};
	st.local.v2.u32 	[%rd48+8], {%r4, %r3};
	st.local.v2.u32 	[%rd48+16], {%r2, %r107};
	st.local.u32 	[%rd48+24], %r1;
	mov.u64 	%rd49, $str;
	cvta.global.u64 	%rd50, %rd49;
	{ // callseq 0, 0
	.param .b64 param0;
	st.param.b64 	[param0], %rd50;
	.param .b64 param1;
	st.param.b64 	[param1], %rd47;
	.param .b32 retval0;
	call.uni (retval0), 
	vprintf, 
	(
	param0, 
	param1
	);
	ld.param.b32 	%r108, [retval0];
	} // callseq 0
	mad.lo.s32 	%r110, %r105, %r65, %r4;
	cvta.to.global.u64 	%rd51, %rd61;
	mul.wide.s32 	%rd52, %r110, 4;
	add.s64 	%rd6, %rd51, %rd52;
	@%p16 bra 	$L__BB1_36;
	ld.param.u32 	%r153, [_Z7conv_wsPfS_S_iiiiiiiiii_param_10];
	ld.param.u32 	%r152, [_Z7conv_wsPfS_S_iiiiiiiiii_param_9];
	mul.lo.s32 	%r29, %r28, %r153;
	mul.lo.s32 	%r30, %r27, %r152;
	min.s32 	%r111, %r61, %r64;
	setp.lt.s32 	%p17, %r111, 1;
	@%p17 bra 	$L__BB1_36;
	and.b32  	%r31, %r64, 7;
	and.b32  	%r32, %r64, 2147483640;
	and.b32  	%r33, %r64, 1;
	neg.s32 	%r34, %r32;
	mul.lo.s32 	%r35, %r65, %r64;
	shl.b32 	%r36, %r65, 5;
	add.s64 	%rd7, %rd2, 16;
	shl.b32 	%r37, %r65, 2;
	mov.b32 	%r160, 0;
$L__BB1_22:
	add.s32 	%r114, %r160, %r30;
	mad.lo.s32 	%r39, %r114, %r61, %r29;
	mov.b32 	%r161, 0;
$L__BB1_23:
	setp.lt.u32 	%p18, %r64, 8;
	add.s32 	%r116, %r39, %r161;
	mul.lo.s32 	%r41, %r116, %r64;
	mad.lo.s32 	%r42, %r160, %r61, %r161;
	mul.lo.s32 	%r43, %r42, %r64;
	mov.b32 	%r166, 0;
	@%p18 bra 	$L__BB1_26;
	mad.lo.s32 	%r117, %r35, %r42, %r4;
	shl.b32 	%r118, %r117, 2;
	mov.u32 	%r119, M;
	add.s32 	%r163, %r119, %r118;
	mov.u32 	%r162, %r41;
	mov.u32 	%r164, %r34;
$L__BB1_25:
	.pragma "nounroll";
	mul.wide.s32 	%rd53, %r162, 4;
	add.s64 	%rd54, %rd7, %rd53;
	ld.global.f32 	%f35, [%rd54+-16];
	ld.shared.f32 	%f36, [%r163];
	mul.f32 	%f37, %f35, %f36;
	atom.global.add.f32 	%f38, [%rd6], %f37;
	ld.global.f32 	%f39, [%rd54+-12];
	add.s32 	%r120, %r163, %r37;
	ld.shared.f32 	%f40, [%r120];
	mul.f32 	%f41, %f39, %f40;
	atom.global.add.f32 	%f42, [%rd6], %f41;
	ld.global.f32 	%f43, [%rd54+-8];
	add.s32 	%r121, %r120, %r37;
	ld.shared.f32 	%f44, [%r121];
	mul.f32 	%f45, %f43, %f44;
	atom.global.add.f32 	%f46, [%rd6], %f45;
	ld.global.f32 	%f47, [%rd54+-4];
	add.s32 	%r122, %r121, %r37;
	ld.shared.f32 	%f48, [%r122];
	mul.f32 	%f49, %f47, %f48;
	atom.global.add.f32 	%f50, [%rd6], %f49;
	ld.global.f32 	%f51, [%rd54];
	add.s32 	%r123, %r122, %r37;
	ld.shared.f32 	%f52, [%r123];
	mul.f32 	%f53, %f51, %f52;
	atom.global.add.f32 	%f54, [%rd6], %f53;
	ld.global.f32 	%f55, [%rd54+4];
	add.s32 	%r124, %r123, %r37;
	ld.shared.f32 	%f56, [%r124];
	mul.f32 	%f57, %f55, %f56;
	atom.global.add.f32 	%f58, [%rd6], %f57;
	ld.global.f32 	%f59, [%rd54+8];
	add.s32 	%r125, %r124, %r37;
	ld.shared.f32 	%f60, [%r125];
	mul.f32 	%f61, %f59, %f60;
	atom.global.add.f32 	%f62, [%rd6], %f61;
	ld.global.f32 	%f63, [%rd54+12];
	add.s32 	%r126, %r125, %r37;
	ld.shared.f32 	%f64, [%r126];
	mul.f32 	%f65, %f63, %f64;
	atom.global.add.f32 	%f66, [%rd6], %f65;
	add.s32 	%r164, %r164, 8;
	add.s32 	%r163, %r163, %r36;
	add.s32 	%r162, %r162, 8;
	setp.ne.s32 	%p19, %r164, 0;
	mov.u32 	%r166, %r32;
	@%p19 bra 	$L__BB1_25;
$L__BB1_26:
	setp.eq.s32 	%p20, %r31, 0;
	@%p20 bra 	$L__BB1_34;
	add.s32 	%r127, %r31, -1;
	setp.lt.u32 	%p21, %r127, 3;
	@%p21 bra 	$L__BB1_29;
	add.s32 	%r128, %r166, %r41;
	mul.wide.s32 	%rd55, %r128, 4;
	add.s64 	%rd56, %rd2, %rd55;
	ld.global.f32 	%f67, [%rd56];
	add.s32 	%r129, %r166, %r43;
	mad.lo.s32 	%r130, %r129, %r65, %r4;
	shl.b32 	%r131, %r130, 2;
	mov.u32 	%r132, M;
	add.s32 	%r133, %r132, %r131;
	ld.shared.f32 	%f68, [%r133];
	mul.f32 	%f69, %f67, %f68;
	atom.global.add.f32 	%f70, [%rd6], %f69;
	ld.global.f32 	%f71, [%rd56+4];
	add.s32 	%r134, %r133, %r37;
	ld.shared.f32 	%f72, [%r134];
	mul.f32 	%f73, %f71, %f72;
	atom.global.add.f32 	%f74, [%rd6], %f73;
	ld.global.f32 	%f75, [%rd56+8];
	add.s32 	%r135, %r134, %r37;
	ld.shared.f32 	%f76, [%r135];
	mul.f32 	%f77, %f75, %f76;
	atom.global.add.f32 	%f78, [%rd6], %f77;
	ld.global.f32 	%f79, [%rd56+12];
	add.s32 	%r136, %r135, %r37;
	ld.shared.f32 	%f80, [%r136];
	mul.f32 	%f81, %f79, %f80;
	atom.global.add.f32 	%f82, [%rd6], %f81;
	add.s32 	%r166, %r166, 4;
$L__BB1_29:
	and.b32  	%r137, %r64, 3;
	setp.eq.s32 	%p22, %r137, 0;
	@%p22 bra 	$L__BB1_34;
	setp.eq.s32 	%p23, %r137, 1;
	@%p23 bra 	$L__BB1_32;
	add.s32 	%r138, %r166, %r41;
	mul.wide.s32 	%rd57, %r138, 4;
	add.s64 	%rd58, %rd2, %rd57;
	ld.global.f32 	%f83, [%rd58];
	add.s32 	%r139, %r166, %r43;
	mad.lo.s32 	%r140, %r139, %r65, %r4;
	shl.b32 	%r141, %r140, 2;
	mov.u32 	%r142, M;
	add.s32 	%r143, %r142, %r141;
	ld.shared.f32 	%f84, [%r143];
	mul.f32 	%f85, %f83, %f84;
	atom.global.add.f32 	%f86, [%rd6], %f85;
	ld.global.f32 	%f87, [%rd58+4];
	add.s32 	%r144, %r143, %r37;
	ld.shared.f32 	%f88, [%r144];
	mul.f32 	%f89, %f87, %f88;
	atom.global.add.f32 	%f90, [%rd6], %f89;
	add.s32 	%r166, %r166, 2;
$L__BB1_32:
	setp.eq.s32 	%p24, %r33, 0;
	@%p24 bra 	$L__BB1_34;
	add.s32 	%r145, %r166, %r41;
	mul.wide.s32 	%rd59, %r145, 4;
	add.s64 	%rd60, %rd2, %rd59;
	ld.global.f32 	%f91, [%rd60];
	add.s32 	%r146, %r166, %r43;
	mad.lo.s32 	%r147, %r146, %r65, %r4;
	shl.b32 	%r148, %r147, 2;
	mov.u32 	%r149, M;
	add.s32 	%r150, %r149, %r148;
	ld.shared.f32 	%f92, [%r150];
	mul.f32 	%f93, %f91, %f92;
	atom.global.add.f32 	%f94, [%rd6], %f93;
$L__BB1_34:
	add.s32 	%r161, %r161, 1;
	setp.ne.s32 	%p25, %r161, %r61;
	@%p25 bra 	$L__BB1_23;
	add.s32 	%r160, %r160, 1;
	setp.ne.s32 	%p26, %r160, %r60;
	@%p26 bra 	$L__BB1_22;
$L__BB1_36:
	ret;

}


// ===== COMPILED SASS (sm_100) =====

	.target	sm_100

	.elftype	@"ET_EXEC"


//--------------------- .note.nv.tkinfo           --------------------------
	.section	.note.nv.tkinfo,"",@"SHT_NOTE"
	.sectionflags	@"SHF_NOTE_NV_TKINFO"
	.tkinfo
        /*0018*/ 	.word	0x00000002
        /*0030*/ 	.string	""
        /*0030*/ 	.string	"ptxas"
        /*0030*/ 	.string	"Cuda compilation tools, release 13.0, V13.0.88"
        /*0030*/ 	.string	"Build cuda_13.0.r13.0/compiler.36424714_0"
        /*0030*/ 	.string	"-arch sm_100 -m 64 "



//--------------------- .note.nv.cuinfo           --------------------------
	.section	.note.nv.cuinfo,"",@"SHT_NOTE"
	.sectionflags	@"SHF_NOTE_NV_CUINFO"
        /*0018*/ 	.short	0x0002
        /*001a*/ 	.short	0x0064
        /*001c*/ 	.short	0x0082
	.zero		2


//--------------------- .nv.info                  --------------------------
	.section	.nv.info,"",@"SHT_CUDA_INFO"
	.align	4


	//----- nvinfo : EIATTR_REGCOUNT
	.align		4
        /*0000*/ 	.byte	0x04, 0x2f
        /*0002*/ 	.short	(.L_2 - .L_1)
	.align		4
.L_1:
        /*0004*/ 	.word	index@(_Z7conv_isPfS_S_iiiiiiiiii)
        /*0008*/ 	.word	0x0000001f


	//----- nvinfo : EIATTR_FRAME_SIZE
	.align		4
.L_2:
        /*000c*/ 	.byte	0x04, 0x11
        /*000e*/ 	.short	(.L_4 - .L_3)
	.align		4
.L_3:
        /*0010*/ 	.word	index@(_Z7conv_isPfS_S_iiiiiiiiii)
        /*0014*/ 	.word	0x00000000


	//----- nvinfo : EIATTR_REGCOUNT
	.align		4
.L_4:
        /*0018*/ 	.byte	0x04, 0x2f
        /*001a*/ 	.short	(.L_6 - .L_5)
	.align		4
.L_5:
        /*001c*/ 	.word	index@(_Z7conv_wsPfS_S_iiiiiiiiii)
        /*0020*/ 	.word	0x00000020


	//----- nvinfo : EIATTR_FRAME_SIZE
	.align		4
.L_6:
        /*0024*/ 	.byte	0x04, 0x11
        /*0026*/ 	.short	(.L_8 - .L_7)
	.align		4
.L_7:
        /*0028*/ 	.word	index@(_Z7conv_wsPfS_S_iiiiiiiiii)
        /*002c*/ 	.word	0x00000020


	//----- nvinfo : EIATTR_MIN_STACK_SIZE
	.align		4
.L_8:
        /*0030*/ 	.byte	0x04, 0x12
        /*0032*/ 	.short	(.L_10 - .L_9)
	.align		4
.L_9:
        /*0034*/ 	.word	index@(_Z7conv_wsPfS_S_iiiiiiiiii)
        /*0038*/ 	.word	0x00000020


	//----- nvinfo : EIATTR_MIN_STACK_SIZE
	.align		4
.L_10:
        /*003c*/ 	.byte	0x04, 0x12
        /*003e*/ 	.short	(.L_12 - .L_11)
	.align		4
.L_11:
        /*0040*/ 	.word	index@(_Z7conv_isPfS_S_iiiiiiiiii)
        /*0044*/ 	.word	0x00000000
.L_12:


//--------------------- .nv.compat                --------------------------
	.section	.nv.compat,"",@"SHT_CUDA_COMPAT_INFO"
	.align	4
        /*0000*/ 	.byte	0x02, 0x09, 0x00, 0x00, 0x02, 0x02, 0x01, 0x00, 0x02, 0x05, 0x05, 0x00, 0x03, 0x07, 0x01, 0x01
        /*0010*/ 	.byte	0x02, 0x03, 0x00, 0x00, 0x02, 0x06, 0x01, 0x00, 0x04, 0x0b, 0x08, 0x00, 0x09, 0x00, 0x00, 0x00
        /*0020*/ 	.byte	0x00, 0x00, 0x00, 0x00


//--------------------- .nv.info._Z7conv_wsPfS_S_iiiiiiiiii --------------------------
	.section	.nv.info._Z7conv_wsPfS_S_iiiiiiiiii,"",@"SHT_CUDA_INFO"
	.sectionflags	@""
	.align	4


	//----- nvinfo : EIATTR_CUDA_API_VERSION
	.align		4
        /*0000*/ 	.byte	0x04, 0x37
        /*0002*/ 	.short	(.L_14 - .L_13)
.L_13:
        /*0004*/ 	.word	0x00000082


	//----- nvinfo : EIATTR_KPARAM_INFO
	.align		4
.L_14:
        /*0008*/ 	.byte	0x04, 0x17
        /*000a*/ 	.short	(.L_16 - .L_15)
.L_15:
        /*000c*/ 	.word	0x00000000
        /*0010*/ 	.short	0x000c
        /*0012*/ 	.short	0x003c
        /*0014*/ 	.byte	0x00, 0xf0, 0x11, 0x00


	//----- nvinfo : EIATTR_KPARAM_INFO
	.align		4
.L_16:
        /*0018*/ 	.byte	0x04, 0x17
        /*001a*/ 	.short	(.L_18 - .L_17)
.L_17:
        /*001c*/ 	.word	0x00000000
        /*0020*/ 	.short	0x000b
        /*0022*/ 	.short	0x0038
        /*0024*/ 	.byte	0x00, 0xf0, 0x11, 0x00


	//----- nvinfo : EIATTR_KPARAM_INFO
	.align		4
.L_18:
        /*0028*/ 	.byte	0x04, 0x17
        /*002a*/ 	.short	(.L_20 - .L_19)
.L_19:
        /*002c*/ 	.word	0x00000000
        /*0030*/ 	.short	0x000a
        /*0032*/ 	.short	0x0034
        /*0034*/ 	.byte	0x00, 0xf0, 0x11, 0x00


	//----- nvinfo : EIATTR_KPARAM_INFO
	.align		4
.L_20:
        /*0038*/ 	.byte	0x04, 0x17
        /*003a*/ 	.short	(.L_22 - .L_21)
.L_21:
        /*003c*/ 	.word	0x00000000
        /*0040*/ 	.short	0x0009
        /*0042*/ 	.short	0x0030
        /*0044*/ 	.byte	0x00, 0xf0, 0x11, 0x00


	//----- nvinfo : EIATTR_KPARAM_INFO
	.align		4
.L_22:
        /*0048*/ 	.byte	0x04, 0x17
        /*004a*/ 	.short	(.L_24 - .L_23)
.L_23:
        /*004c*/ 	.word	0x00000000
        /*0050*/ 	.short	0x0008
        /*0052*/ 	.short	0x002c
        /*0054*/ 	.byte	0x00, 0xf0, 0x11, 0x00


	//----- nvinfo : EIATTR_KPARAM_INFO
	.align		4
.L_24:
        /*0058*/ 	.byte	0x04, 0x17
        /*005a*/ 	.short	(.L_26 - .L_25)
.L_25:
        /*005c*/ 	.word	0x00000000
        /*0060*/ 	.short	0x0007
        /*0062*/ 	.short	0x0028
        /*0064*/ 	.byte	0x00, 0xf0, 0x11, 0x00


	//----- nvinfo : EIATTR_KPARAM_INFO
	.align		4
.L_26:
        /*0068*/ 	.byte	0x04, 0x17
        /*006a*/ 	.short	(.L_28 - .L_27)
.L_27:
        /*006c*/ 	.word	0x00000000
        /*0070*/ 	.short	0x0006
        /*0072*/ 	.short	0x0024
        /*0074*/ 	.byte	0x00, 0xf0, 0x11, 0x00


	//----- nvinfo : EIATTR_KPARAM_INFO
	.align		4
.L_28:
        /*0078*/ 	.byte	0x04, 0x17
        /*007a*/ 	.short	(.L_30 - .L_29)
.L_29:
        /*007c*/ 	.word	0x00000000
        /*0080*/ 	.short	0x0005
        /*0082*/ 	.short	0x0020
        /*0084*/ 	.byte	0x00, 0xf0, 0x11, 0x00


	//----- nvinfo : EIATTR_KPARAM_INFO
	.align		4
.L_30:
        /*0088*/ 	.byte	0x04, 0x17
        /*008a*/ 	.short	(.L_32 - .L_31)
.L_31:
        /*008c*/ 	.word	0x00000000
        /*0090*/ 	.short	0x0004
        /*0092*/ 	.short	0x001c
        /*0094*/ 	.byte	0x00, 0xf0, 0x11, 0x00


	//----- nvinfo : EIATTR_KPARAM_INFO
	.align		4
.L_32:
        /*0098*/ 	.byte	0x04, 0x17
        /*009a*/ 	.short	(.L_34 - .L_33)
.L_33:
        /*009c*/ 	.word	0x00000000
        /*00a0*/ 	.short	0x0003
        /*00a2*/ 	.short	0x0018
        /*00a4*/ 	.byte	0x00, 0xf0, 0x11, 0x00


	//----- nvinfo : EIATTR_KPARAM_INFO
	.align		4
.L_34:
        /*00a8*/ 	.byte	0x04, 0x17
        /*00aa*/ 	.short	(.L_36 - .L_35)
.L_35:
        /*00ac*/ 	.word	0x00000000
        /*00b0*/ 	.short	0x0002
        /*00b2*/ 	.short	0x0010
        /*00b4*/ 	.byte	0x00, 0xf5, 0x21, 0x00


	//----- nvinfo : EIATTR_KPARAM_INFO
	.align		4
.L_36:
        /*00b8*/ 	.byte	0x04, 0x17
        /*00ba*/ 	.short	(.L_38 - .L_37)
.L_37:
        /*00bc*/ 	.word	0x00000000
        /*00c0*/ 	.short	0x0001
        /*00c2*/ 	.short	0x0008
        /*00c4*/ 	.byte	0x00, 0xf5, 0x21, 0x00


	//----- nvinfo : EIATTR_KPARAM_INFO
	.align		4
.L_38:
        /*00c8*/ 	.byte	0x04, 0x17
        /*00ca*/ 	.short	(.L_40 - .L_39)
.L_39:
        /*00cc*/ 	.word	0x00000000
        /*00d0*/ 	.short	0x0000
        /*00d2*/ 	.short	0x0000
        /*00d4*/ 	.byte	0x00, 0xf5, 0x21, 0x00


	//----- nvinfo : EIATTR_SPARSE_MMA_MASK
	.align		4
.L_40:
        /*00d8*/ 	.byte	0x03, 0x50
        /*00da*/ 	.short	0x0000


	//----- nvinfo : EIATTR_MAXREG_COUNT
	.align		4
        /*00dc*/ 	.byte	0x03, 0x1b
        /*00de*/ 	.short	0x00ff


	//----- nvinfo : EIATTR_NUM_BARRIERS
	.align		4
        /*00e0*/ 	.byte	0x02, 0x4c
        /*00e2*/ 	.byte	0x01
	.zero		1


	//----- nvinfo : EIATTR_EXTERNS
	.align		4
        /*00e4*/ 	.byte	0x04, 0x0f
        /*00e6*/ 	.short	(.L_42 - .L_41)


	//   ....[0]....
	.align		4
.L_41:
        /*00e8*/ 	.word	index@(vprintf)


	//----- nvinfo : EIATTR_MERCURY_ISA_VERSION
	.align		4
.L_42:
        /*00ec*/ 	.byte	0x03, 0x5f
        /*00ee*/ 	.short	0x0101


	//----- nvinfo : EIATTR_VRC_CTA_INIT_COUNT
	.align		4
        /*00f0*/ 	.byte	0x02, 0x4a
	.zero		1
	.zero		1


	//----- nvinfo : EIATTR_SYSCALL_OFFSETS
	.align		4
        /*00f4*/ 	.byte	0x04, 0x46
        /*00f6*/ 	.short	(.L_44 - .L_43)


	//   ....[0]....
.L_43:
        /*00f8*/ 	.word	0x00001250


	//----- nvinfo : EIATTR_EXIT_INSTR_OFFSETS
	.align		4
.L_44:
        /*00fc*/ 	.byte	0x04, 0x1c
        /*00fe*/ 	.short	(.L_46 - .L_45)


	//   ....[0]....
.L_45:
        /*0100*/ 	.word	0x00000e10


	//   ....[1]....
        /*0104*/ 	.word	0x00001270


	//   ....[2]....
        /*0108*/ 	.word	0x000012c0


	//   ....[3]....
        /*010c*/ 	.word	0x00001d40


	//----- nvinfo : EIATTR_CRS_STACK_SIZE
	.align		4
.L_46:
        /*0110*/ 	.byte	0x04, 0x1e
        /*0112*/ 	.short	(.L_48 - .L_47)
.L_47:
        /*0114*/ 	.word	0x00000000


	//----- nvinfo : EIATTR_CBANK_PARAM_SIZE
	.align		4
.L_48:
        /*0118*/ 	.byte	0x03, 0x19
        /*011a*/ 	.short	0x0040


	//----- nvinfo : EIATTR_PARAM_CBANK
	.align		4
        /*011c*/ 	.byte	0x04, 0x0a
        /*011e*/ 	.short	(.L_50 - .L_49)
	.align		4
.L_49:
        /*0120*/ 	.word	index@(.nv.constant0._Z7conv_wsPfS_S_iiiiiiiiii)
        /*0124*/ 	.short	0x0380
        /*0126*/ 	.short	0x0040


	//----- nvinfo : EIATTR_SW_WAR
	.align		4
.L_50:
        /*0128*/ 	.byte	0x04, 0x36
        /*012a*/ 	.short	(.L_52 - .L_51)
.L_51:
        /*012c*/ 	.word	0x00000008
.L_52:


//--------------------- .nv.info._Z7conv_isPfS_S_iiiiiiiiii --------------------------
	.section	.nv.info._Z7conv_isPfS_S_iiiiiiiiii,"",@"SHT_CUDA_INFO"
	.sectionflags	@""
	.align	4


	//----- nvinfo : EIATTR_CUDA_API_VERSION
	.align		4
        /*0000*/ 	.byte	0x04, 0x37
        /*0002*/ 	.short	(.L_54 - .L_53)
.L_53:
        /*0004*/ 	.word	0x00000082


	//----- nvinfo : EIATTR_KPARAM_INFO
	.align		4
.L_54:
        /*0008*/ 	.byte	0x04, 0x17
        /*000a*/ 	.short	(.L_56 - .L_55)
.L_55:
        /*000c*/ 	.word	0x00000000
        /*0010*/ 	.short	0x000c
        /*0012*/ 	.short	0x003c
        /*0014*/ 	.byte	0x00, 0xf0, 0x11, 0x00


	//----- nvinfo : EIATTR_KPARAM_INFO
	.align		4
.L_56:
        /*0018*/ 	.byte	0x04, 0x17
        /*001a*/ 	.short	(.L_58 - .L_57)
.L_57:
        /*001c*/ 	.word	0x00000000
        /*0020*/ 	.short	0x000b
        /*0022*/ 	.short	0x0038
        /*0024*/ 	.byte	0x00, 0xf0, 0x11, 0x00


	//----- nvinfo : EIATTR_KPARAM_INFO
	.align		4
.L_58:
        /*0028*/ 	.byte	0x04, 0x17
        /*002a*/ 	.short	(.L_60 - .L_59)
.L_59:
        /*002c*/ 	.word	0x00000000
        /*0030*/ 	.short	0x000a
        /*0032*/ 	.short	0x0034
        /*0034*/ 	.byte	0x00, 0xf0, 0x11, 0x00


	//----- nvinfo : EIATTR_KPARAM_INFO
	.align		4
.L_60:
        /*0038*/ 	.byte	0x04, 0x17
        /*003a*/ 	.short	(.L_62 - .L_61)
.L_61:
        /*003c*/ 	.word	0x00000000
        /*0040*/ 	.short	0x0009
        /*0042*/ 	.short	0x0030
        /*0044*/ 	.byte	0x00, 0xf0, 0x11, 0x00


	//----- nvinfo : EIATTR_KPARAM_INFO
	.align		4
.L_62:
        /*0048*/ 	.byte	0x04, 0x17
        /*004a*/ 	.short	(.L_64 - .L_63)
.L_63:
        /*004c*/ 	.word	0x00000000
        /*0050*/ 	.short	0x0008
        /*0052*/ 	.short	0x002c
        /*0054*/ 	.byte	0x00, 0xf0, 0x11, 0x00


	//----- nvinfo : EIATTR_KPARAM_INFO
	.align		4
.L_64:
        /*0058*/ 	.byte	0x04, 0x17
        /*005a*/ 	.short	(.L_66 - .L_65)
.L_65:
        /*005c*/ 	.word	0x00000000
        /*0060*/ 	.short	0x0007
        /*0062*/ 	.short	0x0028
        /*0064*/ 	.byte	0x00, 0xf0, 0x11, 0x00


	//----- nvinfo : EIATTR_KPARAM_INFO
	.align		4
.L_66:
        /*0068*/ 	.byte	0x04, 0x17
        /*006a*/ 	.short	(.L_68 - .L_67)
.L_67:
        /*006c*/ 	.word	0x00000000
        /*0070*/ 	.short	0x0006
        /*0072*/ 	.short	0x0024
        /*0074*/ 	.byte	0x00, 0xf0, 0x11, 0x00


	//----- nvinfo : EIATTR_KPARAM_INFO
	.align		4
.L_68:
        /*0078*/ 	.byte	0x04, 0x17
        /*007a*/ 	.short	(.L_70 - .L_69)
.L_69:
        /*007c*/ 	.word	0x00000000
        /*0080*/ 	.short	0x0005
        /*0082*/ 	.short	0x0020
        /*0084*/ 	.byte	0x00, 0xf0, 0x11, 0x00


	//----- nvinfo : EIATTR_KPARAM_INFO
	.align		4
.L_70:
        /*0088*/ 	.byte	0x04, 0x17
        /*008a*/ 	.short	(.L_72 - .L_71)
.L_71:
        /*008c*/ 	.word	0x00000000
        /*0090*/ 	.short	0x0004
        /*0092*/ 	.short	0x001c
        /*0094*/ 	.byte	0x00, 0xf0, 0x11, 0x00


	//----- nvinfo : EIATTR_KPARAM_INFO
	.align		4
.L_72:
        /*0098*/ 	.byte	0x04, 0x17
        /*009a*/ 	.short	(.L_74 - .L_73)
.L_73:
        /*009c*/ 	.word	0x00000000
        /*00a0*/ 	.short	0x0003
        /*00a2*/ 	.short	0x0018
        /*00a4*/ 	.byte	0x00, 0xf0, 0x11, 0x00


	//----- nvinfo : EIATTR_KPARAM_INFO
	.align		4
.L_74:
        /*00a8*/ 	.byte	0x04, 0x17
        /*00aa*/ 	.short	(.L_76 - .L_75)
.L_75:
        /*00ac*/ 	.word	0x00000000
        /*00b0*/ 	.short	0x0002
        /*00b2*/ 	.short	0x0010
        /*00b4*/ 	.byte	0x00, 0xf5, 0x21, 0x00


	//----- nvinfo : EIATTR_KPARAM_INFO
	.align		4
.L_76:
        /*00b8*/ 	.byte	0x04, 0x17
        /*00ba*/ 	.short	(.L_78 - .L_77)
.L_77:
        /*00bc*/ 	.word	0x00000000
        /*00c0*/ 	.short	0x0001
        /*00c2*/ 	.short	0x0008
        /*00c4*/ 	.byte	0x00, 0xf5, 0x21, 0x00


	//----- nvinfo : EIATTR_KPARAM_INFO
	.align		4
.L_78:
        /*00c8*/ 	.byte	0x04, 0x17
        /*00ca*/ 	.short	(.L_80 - .L_79)
.L_79:
        /*00cc*/ 	.word	0x00000000
        /*00d0*/ 	.short	0x0000
        /*00d2*/ 	.short	0x0000
        /*00d4*/ 	.byte	0x00, 0xf5, 0x21, 0x00


	//----- nvinfo : EIATTR_SPARSE_MMA_MASK
	.align		4
.L_80:
        /*00d8*/ 	.byte	0x03, 0x50
        /*00da*/ 	.short	0x0000


	//----- nvinfo : EIATTR_MAXREG_COUNT
	.align		4
        /*00dc*/ 	.byte	0x03, 0x1b
        /*00de*/ 	.short	0x00ff


	//----- nvinfo : EIATTR_NUM_BARRIERS
	.align		4
        /*00e0*/ 	.byte	0x02, 0x4c
        /*00e2*/ 	.byte	0x01
	.zero		1


	//----- nvinfo : EIATTR_MERCURY_ISA_VERSION
	.align		4
        /*00e4*/ 	.byte	0x03, 0x5f
        /*00e6*/ 	.short	0x0101


	//----- nvinfo : EIATTR_VRC_CTA_INIT_COUNT
	.align		4
        /*00e8*/ 	.byte	0x02, 0x4a
	.zero		1
	.zero		1


	//----- nvinfo : EIATTR_EXIT_INSTR_OFFSETS
	.align		4
        /*00ec*/ 	.byte	0x04, 0x1c
        /*00ee*/ 	.short	(.L_82 - .L_81)


	//   ....[0]....
.L_81:
        /*00f0*/ 	.word	0x000016f0


	//   ....[1]....
        /*00f4*/ 	.word	0x00001790


	//   ....[2]....
        /*00f8*/ 	.word	0x00002680


	//----- nvinfo : EIATTR_CRS_STACK_SIZE
	.align		4
.L_82:
        /*00fc*/ 	.byte	0x04, 0x1e
        /*00fe*/ 	.short	(.L_84 - .L_83)
.L_83:
        /*0100*/ 	.word	0x00000000


	//----- nvinfo : EIATTR_CBANK_PARAM_SIZE
	.align		4
.L_84:
        /*0104*/ 	.byte	0x03, 0x19
        /*0106*/ 	.short	0x0040


	//----- nvinfo : EIATTR_PARAM_CBANK
	.align		4
        /*0108*/ 	.byte	0x04, 0x0a
        /*010a*/ 	.short	(.L_86 - .L_85)
	.align		4
.L_85:
        /*010c*/ 	.word	index@(.nv.constant0._Z7conv_isPfS_S_iiiiiiiiii)
        /*0110*/ 	.short	0x0380
        /*0112*/ 	.short	0x0040


	//----- nvinfo : EIATTR_SW_WAR
	.align		4
.L_86:
        /*0114*/ 	.byte	0x04, 0x36
        /*0116*/ 	.short	(.L_88 - .L_87)
.L_87:
        /*0118*/ 	.word	0x00000008
.L_88:


//--------------------- .nv.callgraph             --------------------------
	.section	.nv.callgraph,"",@"SHT_CUDA_CALLGRAPH"
	.align	4
	.sectionentsize	8
	.align		4
        /*0000*/ 	.word	0x00000000
	.align		4
        /*0004*/ 	.word	0xffffffff
	.align		4
        /*0008*/ 	.word	index@(_Z7conv_wsPfS_S_iiiiiiiiii)
	.align		4
        /*000c*/ 	.word	index@(vprintf)
	.align		4
        /*0010*/ 	.word	0x00000000
	.align		4
        /*0014*/ 	.word	0xfffffffe
	.align		4
        /*0018*/ 	.word	0x00000000
	.align		4
        /*001c*/ 	.word	0xfffffffd
	.align		4
        /*0020*/ 	.word	0x00000000
	.align		4
        /*0024*/ 	.word	0xfffffffc


//--------------------- .nv.constant4             --------------------------
	.section	.nv.constant4,"a",@progbits
	.align	8
	.align		8
.nv.constant4:
        /*0000*/ 	.dword	vprintf
	.align		8
        /*0008*/ 	.dword	$str


//--------------------- .text._Z7conv_wsPfS_S_iiiiiiiiii --------------------------
	.section	.text._Z7conv_wsPfS_S_iiiiiiiiii,"ax",@progbits
	.align	128
        .global         _Z7conv_wsPfS_S_iiiiiiiiii
        .type           _Z7conv_wsPfS_S_iiiiiiiiii,@function
        .size           _Z7conv_wsPfS_S_iiiiiiiiii,(.L_x_37 - _Z7conv_wsPfS_S_iiiiiiiiii)
        .other          _Z7conv_wsPfS_S_iiiiiiiiii,@"STO_CUDA_ENTRY STV_DEFAULT"
_Z7conv_wsPfS_S_iiiiiiiiii:
.text._Z7conv_wsPfS_S_iiiiiiiiii:
[----:B------:R-:W0:Y:S08]  /*0000*/  LDC R1, c[0x0][0x37c] ;  /* 0x0000df00ff017b82 */ /* 0x000e300000000800 */
[----:B------:R-:W1:Y:S01]  /*0010*/  LDC.64 R4, c[0x0][0x3a0] ;  /* 0x0000e800ff047b82 */ /* 0x000e620000000a00 */
[----:B------:R-:W2:Y:S01]  /*0020*/  S2R R8, SR_CTAID.X ;  /* 0x0000000000087919 */ /* 0x000ea20000002500 */
[----:B------:R-:W3:Y:S01]  /*0030*/  LDCU UR4, c[0x0][0x2f8] ;  /* 0x00005f00ff0477ac */ /* 0x000ee20008000800 */
[----:B0-----:R-:W-:Y:S01]  /*0040*/  IADD3 R1, PT, PT, R1, -0x20, RZ ;  /* 0xffffffe001017810 */ /* 0x001fe20007ffe0ff */
[----:B------:R-:W-:Y:S01]  /*0050*/  BSSY.RECONVERGENT B0, `(.L_x_0) ;  /* 0x00000d9000007945 */ /* 0x000fe20003800200 */
[----:B------:R-:W0:Y:S03]  /*0060*/  LDCU UR5, c[0x0][0x2fc] ;  /* 0x00005f80ff0577ac */ /* 0x000e260008000800 */
[----:B------:R-:W4:Y:S01]  /*0070*/  LDC R12, c[0x0][0x3b8] ;  /* 0x0000ee00ff0c7b82 */ /* 0x000f220000000800 */
[----:B------:R-:W0:Y:S01]  /*0080*/  LDCU.64 UR36, c[0x0][0x358] ;  /* 0x00006b00ff2477ac */ /* 0x000e220008000a00 */
[----:B-1----:R-:W-:-:S05]  /*0090*/  IMAD R5, R5, R4, RZ ;  /* 0x0000000405057224 */ /* 0x002fca00078e02ff */
[----:B------:R-:W-:-:S05]  /*00a0*/  I2FP.F32.S32 R0, R5 ;  /* 0x0000000500007245 */ /* 0x000fca0000201400 */
[----:B------:R-:W-:-:S04]  /*00b0*/  FMUL R0, R0, 0.001953125 ;  /* 0x3b00000000007820 */ /* 0x000fc80000400000 */
[----:B------:R2:W1:Y:S02]  /*00c0*/  F2I.CEIL.NTZ R11, R0 ;  /* 0x00000000000b7305 */ /* 0x000464000020b100 */
[----:B--2---:R-:W-:Y:S02]  /*00d0*/  IABS R0, R8 ;  /* 0x0000000800007213 */ /* 0x004fe40000000000 */
[----:B-1----:R-:W-:-:S04]  /*00e0*/  IABS R7, R11 ;  /* 0x0000000b00077213 */ /* 0x002fc80000000000 */
[----:B------:R-:W1:Y:S08]  /*00f0*/  I2F.RP R4, R7 ;  /* 0x0000000700047306 */ /* 0x000e700000209400 */
[----:B-1----:R-:W1:Y:S02]  /*0100*/  MUFU.RCP R4, R4 ;  /* 0x0000000400047308 */ /* 0x002e640000001000 */
[----:B-1----:R-:W-:-:S06]  /*0110*/  VIADD R2, R4, 0xffffffe ;  /* 0x0ffffffe04027836 */ /* 0x002fcc0000000000 */
[----:B------:R1:W2:Y:S02]  /*0120*/  F2I.FTZ.U32.TRUNC.NTZ R3, R2 ;  /* 0x0000000200037305 */ /* 0x0002a4000021f000 */
[----:B-1----:R-:W-:Y:S01]  /*0130*/  IMAD.MOV.U32 R2, RZ, RZ, RZ ;  /* 0x000000ffff027224 */ /* 0x002fe200078e00ff */
[----:B--2---:R-:W-:-:S05]  /*0140*/  IADD3 R6, PT, PT, RZ, -R3, RZ ;  /* 0x80000003ff067210 */ /* 0x004fca0007ffe0ff */
[----:B------:R-:W-:Y:S01]  /*0150*/  IMAD R9, R6, R7, RZ ;  /* 0x0000000706097224 */ /* 0x000fe200078e02ff */
[----:B------:R-:W-:-:S03]  /*0160*/  IABS R6, R11 ;  /* 0x0000000b00067213 */ /* 0x000fc60000000000 */
[----:B------:R-:W-:Y:S01]  /*0170*/  IMAD.HI.U32 R3, R3, R9, R2 ;  /* 0x0000000903037227 */ /* 0x000fe200078e0002 */
[----:B------:R-:W-:-:S05]  /*0180*/  IADD3 R9, PT, PT, RZ, -R6, RZ ;  /* 0x80000006ff097210 */ /* 0x000fca0007ffe0ff */
[----:B------:R-:W-:Y:S02]  /*0190*/  IMAD.HI.U32 R2, R3, R0, RZ ;  /* 0x0000000003027227 */ /* 0x000fe400078e00ff */
[----:B------:R-:W1:Y:S02]  /*01a0*/  S2R R3, SR_TID.X ;  /* 0x0000000000037919 */ /* 0x000e640000002100 */
[----:B------:R-:W-:-:S05]  /*01b0*/  IMAD R0, R2, R9, R0 ;  /* 0x0000000902007224 */ /* 0x000fca00078e0200 */
[----:B------:R-:W-:-:S13]  /*01c0*/  ISETP.GT.U32.AND P1, PT, R7, R0, PT ;  /* 0x000000000700720c */ /* 0x000fda0003f24070 */
[----:B------:R-:W-:Y:S01]  /*01d0*/  @!P1 IMAD.IADD R0, R0, 0x1, -R7 ;  /* 0x0000000100009824 */ /* 0x000fe200078e0a07 */
[----:B------:R-:W-:Y:S02]  /*01e0*/  @!P1 IADD3 R2, PT, PT, R2, 0x1, RZ ;  /* 0x0000000102029810 */ /* 0x000fe40007ffe0ff */
[----:B------:R-:W-:Y:S02]  /*01f0*/  ISETP.NE.AND P1, PT, R11, RZ, PT ;  /* 0x000000ff0b00720c */ /* 0x000fe40003f25270 */
[----:B------:R-:W-:Y:S02]  /*0200*/  ISETP.GE.U32.AND P0, PT, R0, R7, PT ;  /* 0x000000070000720c */ /* 0x000fe40003f06070 */
[----:B------:R-:W4:Y:S01]  /*0210*/  LDC.64 R6, c[0x0][0x3a8] ;  /* 0x0000ea00ff067b82 */ /* 0x000f220000000a00 */
[----:B------:R-:W-:-:S04]  /*0220*/  LOP3.LUT R0, R8, R11, RZ, 0x3c, !PT ;  /* 0x0000000b08007212 */ /* 0x000fc800078e3cff */
[----:B------:R-:W-:-:S06]  /*0230*/  ISETP.GE.AND P2, PT, R0, RZ, PT ;  /* 0x000000ff0000720c */ /* 0x000fcc0003f46270 */
[----:B------:R-:W-:Y:S01]  /*0240*/  @P0 VIADD R2, R2, 0x1 ;  /* 0x0000000102020836 */ /* 0x000fe20000000000 */
[----:B-1----:R-:W-:-:S06]  /*0250*/  ISETP.NE.AND P0, PT, R3, RZ, PT ;  /* 0x000000ff0300720c */ /* 0x002fcc0003f05270 */
[----:B------:R-:W-:Y:S02]  /*0260*/  @!P2 IADD3 R2, PT, PT, -R2, RZ, RZ ;  /* 0x000000ff0202a210 */ /* 0x000fe40007ffe1ff */
[----:B------:R-:W-:Y:S02]  /*0270*/  @!P1 LOP3.LUT R2, RZ, R11, RZ, 0x33, !PT ;  /* 0x0000000bff029212 */ /* 0x000fe400078e33ff */
[----:B----4-:R-:W-:-:S03]  /*0280*/  VIMNMX3 R0, R6, R7, R12, PT ;  /* 0x000000070600720f */ /* 0x010fc6000380010c */
[----:B------:R-:W-:Y:S01]  /*0290*/  IMAD.MOV R4, RZ, RZ, -R2 ;  /* 0x000000ffff047224 */ /* 0x000fe200078e0a02 */
[----:B---3--:R-:W-:Y:S02]  /*02a0*/  IADD3 R6, P1, PT, R1, UR4, RZ ;  /* 0x0000000401067c10 */ /* 0x008fe4000ff3e0ff */
[----:B------:R-:W-:Y:S01]  /*02b0*/  ISETP.LT.OR P0, PT, R0, 0x1, P0 ;  /* 0x000000010000780c */ /* 0x000fe20000701670 */
[----:B------:R-:W-:Y:S01]  /*02c0*/  IMAD R4, R11, R4, R8 ;  /* 0x000000040b047224 */ /* 0x000fe200078e0208 */
[----:B0-----:R-:W-:-:S03]  /*02d0*/  IADD3.X R7, PT, PT, RZ, UR5, RZ, P1, !PT ;  /* 0x00000005ff077c10 */ /* 0x001fc60008ffe4ff */
[----:B------:R-:W-:-:S05]  /*02e0*/  IMAD R0, R4, -0x200, R5 ;  /* 0xfffffe0004007824 */ /* 0x000fca00078e0205 */
[----:B------:R-:W-:-:S03]  /*02f0*/  VIMNMX R0, PT, PT, R0, 0x200, PT ;  /* 0x0000020000007848 */ /* 0x000fc60003fe0100 */
[----:B------:R-:W-:Y:S05]  /*0300*/  @P0 BRA `(.L_x_1) ;  /* 0x0000000800b40947 */ /* 0x000fea0003800000 */
[C---:B------:R-:W-:Y:S01]  /*0310*/  LOP3.LUT R5, R12.reuse, 0xf, RZ, 0xc0, !PT ;  /* 0x0000000f0c057812 */ /* 0x040fe200078ec0ff */
[----:B------:R-:W-:Y:S01]  /*0320*/  IMAD.MOV.U32 R13, RZ, RZ, RZ ;  /* 0x000000ffff0d7224 */ /* 0x000fe200078e00ff */
[C---:B------:R-:W-:Y:S02]  /*0330*/  LOP3.LUT R9, R12.reuse, 0x7, RZ, 0xc0, !PT ;  /* 0x000000070c097812 */ /* 0x040fe400078ec0ff */
[C---:B------:R-:W-:Y:S02]  /*0340*/  LOP3.LUT R10, R12.reuse, 0x7ffffff0, RZ, 0xc0, !PT ;  /* 0x7ffffff00c0a7812 */ /* 0x040fe400078ec0ff */
[----:B------:R-:W-:-:S07]  /*0350*/  LOP3.LUT R12, R12, 0x3, RZ, 0xc0, !PT ;  /* 0x000000030c0c7812 */ /* 0x000fce00078ec0ff */
.L_x_8:
[----:B0-----:R-:W0:Y:S01]  /*0360*/  LDCU UR4, c[0x0][0x3a8] ;  /* 0x00007500ff0477ac */ /* 0x001e220008000800 */
[----:B------:R-:W-:Y:S01]  /*0370*/  MOV R14, R13 ;  /* 0x0000000d000e7202 */ /* 0x000fe20000000f00 */
[----:B------:R-:W-:Y:S02]  /*0380*/  VIADD R13, R13, 0x1 ;  /* 0x000000010d0d7836 */ /* 0x000fe40000000000 */
[----:B------:R-:W-:-:S03]  /*0390*/  HFMA2 R15, -RZ, RZ, 0, 0 ;  /* 0x00000000ff0f7431 */ /* 0x000fc600000001ff */
[----:B012-4-:R-:W-:-:S13]  /*03a0*/  ISETP.NE.AND P0, PT, R13, UR4, PT ;  /* 0x000000040d007c0c */ /* 0x017fda000bf05270 */
.L_x_7:
[----:B0-----:R-:W0:Y:S01]  /*03b0*/  LDC R20, c[0x0][0x3b8] ;  /* 0x0000ee00ff147b82 */ /* 0x001e220000000800 */
[----:B------:R-:W-:-:S07]  /*03c0*/  MOV R22, RZ ;  /* 0x000000ff00167202 */ /* 0x000fce0000000f00 */
[----:B-12-4-:R-:W1:Y:S08]  /*03d0*/  LDC R21, c[0x0][0x39c] ;  /* 0x0000e700ff157b82 */ /* 0x016e700000000800 */
[----:B------:R-:W2:Y:S01]  /*03e0*/  LDC R16, c[0x0][0x3ac] ;  /* 0x0000eb00ff107b82 */ /* 0x000ea20000000800 */
[----:B0-----:R-:W-:Y:S01]  /*03f0*/  ISETP.GE.U32.AND P2, PT, R20, 0x10, PT ;  /* 0x000000101400780c */ /* 0x001fe20003f46070 */
[----:B-1----:R-:W-:-:S02]  /*0400*/  IMAD R21, R14, R21, R15 ;  /* 0x000000150e157224 */ /* 0x002fc400078e020f */
[----:B--2---:R-:W-:Y:S02]  /*0410*/  IMAD R23, R14, R16, R15 ;  /* 0x000000100e177224 */ /* 0x004fe400078e020f */
[----:B------:R-:W-:-:S05]  /*0420*/  VIADD R15, R15, 0x1 ;  /* 0x000000010f0f7836 */ /* 0x000fca0000000000 */
[----:B------:R-:W-:-:S03]  /*0430*/  ISETP.NE.AND P1, PT, R15, R16, PT ;  /* 0x000000100f00720c */ /* 0x000fc60003f25270 */
[----:B------:R-:W-:Y:S10]  /*0440*/  @!P2 BRA `(.L_x_2) ;  /* 0x0000000000f8a947 */ /* 0x000ff40003800000 */
[----:B------:R-:W0:Y:S01]  /*0450*/  S2R R17, SR_CgaCtaId ;  /* 0x0000000000117919 */ /* 0x000e220000008800 */
[----:B------:R-:W-:Y:S01]  /*0460*/  MOV R22, 0x400 ;  /* 0x0000040000167802 */ /* 0x000fe20000000f00 */
[----:B------:R-:W-:-:S03]  /*0470*/  IMAD.MOV.U32 R25, RZ, RZ, RZ ;  /* 0x000000ffff197224 */ /* 0x000fc600078e00ff */
[----:B0-----:R-:W-:-:S07]  /*0480*/  LEA R22, R17, R22, 0x18 ;  /* 0x0000001611167211 */ /* 0x001fce00078ec0ff */
.L_x_3:
[----:B0-----:R-:W0:Y:S01]  /*0490*/  LDC R29, c[0x0][0x3bc] ;  /* 0x0000ef00ff1d7b82 */ /* 0x001e220000000800 */
[----:B------:R-:W-:-:S07]  /*04a0*/  IMAD R16, R21, R20, R25 ;  /* 0x0000001415107224 */ /* 0x000fce00078e0219 */
[----:B------:R-:W1:Y:S01]  /*04b0*/  LDC.64 R18, c[0x0][0x388] ;  /* 0x0000e200ff127b82 */ /* 0x000e620000000a00 */
[----:B0-----:R-:W-:-:S04]  /*04c0*/  IMAD R17, R16, R29, R2 ;  /* 0x0000001d10117224 */ /* 0x001fc800078e0202 */
[----:B-1----:R-:W-:-:S05]  /*04d0*/  IMAD.WIDE R18, R17, 0x4, R18 ;  /* 0x0000000411127825 */ /* 0x002fca00078e0212 */
[----:B------:R0:W2:Y:S01]  /*04e0*/  LDG.E R24, desc[UR36][R18.64] ;  /* 0x0000002412187981 */ /* 0x0000a2000c1e1900 */
[----:B------:R-:W-:-:S05]  /*04f0*/  IMAD R27, R23, R20, R25 ;  /* 0x00000014171b7224 */ /* 0x000fca00078e0219 */
[----:B------:R-:W-:Y:S01]  /*0500*/  LEA R27, R27, R22, 0x2 ;  /* 0x000000161b1b7211 */ /* 0x000fe200078e10ff */
[----:B0-----:R-:W-:-:S05]  /*0510*/  IMAD.WIDE R18, R29, 0x4, R18 ;  /* 0x000000041d127825 */ /* 0x001fca00078e0212 */
[----:B------:R-:W3:Y:S01]  /*0520*/  LDG.E R28, desc[UR36][R18.64] ;  /* 0x00000024121c7981 */ /* 0x000ee2000c1e1900 */
[----:B------:R-:W-:-:S05]  /*0530*/  IMAD.WIDE R16, R29, 0x4, R18 ;  /* 0x000000041d107825 */ /* 0x000fca00078e0212 */
[----:B------:R0:W4:Y:S02]  /*0540*/  LDG.E R26, desc[UR36][R16.64] ;  /* 0x00000024101a7981 */ /* 0x000124000c1e1900 */
[----:B0-----:R-:W-:-:S04]  /*0550*/  IMAD.WIDE R16, R29, 0x4, R16 ;  /* 0x000000041d107825 */ /* 0x001fc800078e0210 */
[C---:B------:R-:W-:Y:S01]  /*0560*/  IMAD.WIDE R18, R29.reuse, 0x4, R16 ;  /* 0x000000041d127825 */ /* 0x040fe200078e0210 */
[----:B--2---:R0:W-:Y:S04]  /*0570*/  STS [R27], R24 ;  /* 0x000000181b007388 */ /* 0x0041e80000000800 */
[----:B0-----:R-:W2:Y:S04]  /*0580*/  LDG.E R24, desc[UR36][R16.64] ;  /* 0x0000002410187981 */ /* 0x001ea8000c1e1900 */
[----:B------:R0:W5:Y:S02]  /*0590*/  LDG.E R16, desc[UR36][R18.64] ;  /* 0x0000002412107981 */ /* 0x000164000c1e1900 */
[----:B0-----:R-:W-:-:S05]  /*05a0*/  IMAD.WIDE R18, R29, 0x4, R18 ;  /* 0x000000041d127825 */ /* 0x001fca00078e0212 */
[----:B------:R0:W4:Y:S02]  /*05b0*/  LDG.E R17, desc[UR36][R18.64] ;  /* 0x0000002412117981 */ /* 0x000124000c1e1900 */
[C---:B0-----:R-:W-:Y:S02]  /*05c0*/  IMAD.WIDE R18, R29.reuse, 0x4, R18 ;  /* 0x000000041d127825 */ /* 0x041fe400078e0212 */
[----:B---3--:R-:W-:Y:S04]  /*05d0*/  STS [R27+0x4], R28 ;  /* 0x0000041c1b007388 */ /* 0x008fe80000000800 */
[----:B--2---:R0:W-:Y:S04]  /*05e0*/  STS [R27+0xc], R24 ;  /* 0x00000c181b007388 */ /* 0x0041e80000000800 */
[----:B0-----:R0:W2:Y:S04]  /*05f0*/  LDG.E R24, desc[UR36][R18.64] ;  /* 0x0000002412187981 */ /* 0x0010a8000c1e1900 */
[----:B-----5:R1:W-:Y:S01]  /*0600*/  STS [R27+0x10], R16 ;  /* 0x000010101b007388 */ /* 0x0203e20000000800 */
[----:B0-----:R-:W-:-:S05]  /*0610*/  IMAD.WIDE R18, R29, 0x4, R18 ;  /* 0x000000041d127825 */ /* 0x001fca00078e0212 */
[----:B-1----:R0:W3:Y:S02]  /*0620*/  LDG.E R16, desc[UR36][R18.64] ;  /* 0x0000002412107981 */ /* 0x0020e4000c1e1900 */
[----:B0-----:R-:W-:-:S05]  /*0630*/  IMAD.WIDE R18, R29, 0x4, R18 ;  /* 0x000000041d127825 */ /* 0x001fca00078e0212 */
[----:B------:R0:W5:Y:S04]  /*0640*/  LDG.E R28, desc[UR36][R18.64] ;  /* 0x00000024121c7981 */ /* 0x000168000c1e1900 */
[----:B----4-:R-:W-:Y:S01]  /*0650*/  STS [R27+0x14], R17 ;  /* 0x000014111b007388 */ /* 0x010fe20000000800 */
[----:B0-----:R-:W-:-:S03]  /*0660*/  IMAD.WIDE R18, R29, 0x4, R18 ;  /* 0x000000041d127825 */ /* 0x001fc600078e0212 */
[----:B------:R0:W-:Y:S04]  /*0670*/  STS [R27+0x8], R26 ;  /* 0x0000081a1b007388 */ /* 0x0001e80000000800 */
[----:B0-----:R0:W4:Y:S04]  /*0680*/  LDG.E R26, desc[UR36][R18.64] ;  /* 0x00000024121a7981 */ /* 0x001128000c1e1900 */
[----:B---3--:R1:W-:Y:S02]  /*0690*/  STS [R27+0x1c], R16 ;  /* 0x00001c101b007388 */ /* 0x0083e40000000800 */
[----:B-1----:R-:W-:-:S04]  /*06a0*/  IMAD.WIDE R16, R29, 0x4, R18 ;  /* 0x000000041d107825 */ /* 0x002fc800078e0212 */
[C---:B0-----:R-:W-:Y:S01]  /*06b0*/  IMAD.WIDE R18, R29.reuse, 0x4, R16 ;  /* 0x000000041d127825 */ /* 0x041fe200078e0210 */
[----:B-----5:R0:W-:Y:S04]  /*06c0*/  STS [R27+0x20], R28 ;  /* 0x0000201c1b007388 */ /* 0x0201e80000000800 */
[----:B--2---:R1:W-:Y:S04]  /*06d0*/  STS [R27+0x18], R24 ;  /* 0x000018181b007388 */ /* 0x0043e80000000800 */
[----:B0-----:R0:W2:Y:S04]  /*06e0*/  LDG.E R28, desc[UR36][R18.64] ;  /* 0x00000024121c7981 */ /* 0x0010a8000c1e1900 */
[----:B-1----:R-:W3:Y:S01]  /*06f0*/  LDG.E R24, desc[UR36][R16.64] ;  /* 0x0000002410187981 */ /* 0x002ee2000c1e1900 */
[----:B0-----:R-:W-:-:S05]  /*0700*/  IMAD.WIDE R18, R29, 0x4, R18 ;  /* 0x000000041d127825 */ /* 0x001fca00078e0212 */
[----:B------:R0:W5:Y:S02]  /*0710*/  LDG.E R17, desc[UR36][R18.64] ;  /* 0x0000002412117981 */ /* 0x000164000c1e1900 */
[----:B0-----:R-:W-:-:S05]  /*0720*/  IMAD.WIDE R18, R29, 0x4, R18 ;  /* 0x000000041d127825 */ /* 0x001fca00078e0212 */
[----:B------:R0:W5:Y:S02]  /*0730*/  LDG.E R16, desc[UR36][R18.64] ;  /* 0x0000002412107981 */ /* 0x000164000c1e1900 */
[C---:B0-----:R-:W-:Y:S02]  /*0740*/  IMAD.WIDE R18, R29.reuse, 0x4, R18 ;  /* 0x000000041d127825 */ /* 0x041fe400078e0212 */
[----:B--2---:R0:W-:Y:S04]  /*0750*/  STS [R27+0x2c], R28 ;  /* 0x00002c1c1b007388 */ /* 0x0041e80000000800 */
[----:B---3--:R1:W-:Y:S01]  /*0760*/  STS [R27+0x28], R24 ;  /* 0x000028181b007388 */ /* 0x0083e20000000800 */
[----:B0-----:R-:W-:-:S03]  /*0770*/  IMAD.WIDE R28, R29, 0x4, R18 ;  /* 0x000000041d1c7825 */ /* 0x001fc600078e0212 */
[----:B-1----:R-:W2:Y:S04]  /*0780*/  LDG.E R24, desc[UR36][R18.64] ;  /* 0x0000002412187981 */ /* 0x002ea8000c1e1900 */
[----:B------:R-:W3:Y:S01]  /*0790*/  LDG.E R29, desc[UR36][R28.64] ;  /* 0x000000241c1d7981 */ /* 0x000ee2000c1e1900 */
[----:B------:R-:W-:-:S03]  /*07a0*/  VIADD R25, R25, 0x10 ;  /* 0x0000001019197836 */ /* 0x000fc60000000000 */
[----:B----4-:R0:W-:Y:S04]  /*07b0*/  STS [R27+0x24], R26 ;  /* 0x0000241a1b007388 */ /* 0x0101e80000000800 */
[----:B-----5:R0:W-:Y:S04]  /*07c0*/  STS [R27+0x30], R17 ;  /* 0x000030111b007388 */ /* 0x0201e80000000800 */
[----:B------:R0:W-:Y:S01]  /*07d0*/  STS [R27+0x34], R16 ;  /* 0x000034101b007388 */ /* 0x0001e20000000800 */
[----:B------:R-:W-:-:S03]  /*07e0*/  ISETP.NE.AND P2, PT, R25, R10, PT ;  /* 0x0000000a1900720c */ /* 0x000fc60003f45270 */
[----:B--2---:R0:W-:Y:S04]  /*07f0*/  STS [R27+0x38], R24 ;  /* 0x000038181b007388 */ /* 0x0041e80000000800 */
[----:B---3--:R0:W-:Y:S06]  /*0800*/  STS [R27+0x3c], R29 ;  /* 0x00003c1d1b007388 */ /* 0x0081ec0000000800 */
[----:B------:R-:W-:Y:S05]  /*0810*/  @P2 BRA `(.L_x_3) ;  /* 0xfffffffc001c2947 */ /* 0x000fea000383ffff */
[----:B------:R-:W-:-:S07]  /*0820*/  MOV R22, R10 ;  /* 0x0000000a00167202 */ /* 0x000fce0000000f00 */
.L_x_2:
[----:B------:R-:W-:-:S13]  /*0830*/  ISETP.NE.AND P2, PT, R5, RZ, PT ;  /* 0x000000ff0500720c */ /* 0x000fda0003f45270 */
[----:B------:R-:W-:Y:S05]  /*0840*/  @!P2 BRA `(.L_x_4) ;  /* 0x00000004005ca947 */ /* 0x000fea0003800000 */
[----:B0-----:R-:W-:Y:S01]  /*0850*/  VIADD R16, R5, 0xffffffff ;  /* 0xffffffff05107836 */ /* 0x001fe20000000000 */
[----:B------:R-:W-:-:S04]  /*0860*/  ISETP.NE.AND P3, PT, R9, RZ, PT ;  /* 0x000000ff0900720c */ /* 0x000fc80003f65270 */
[----:B------:R-:W-:-:S13]  /*0870*/  ISETP.GE.U32.AND P2, PT, R16, 0x7, PT ;  /* 0x000000071000780c */ /* 0x000fda0003f46070 */
[----:B------:R-:W-:Y:S05]  /*0880*/  @!P2 BRA `(.L_x_5) ;  /* 0x000000000088a947 */ /* 0x000fea0003800000 */
[----:B------:R-:W0:Y:S01]  /*0890*/  LDC R17, c[0x0][0x3bc] ;  /* 0x0000ef00ff117b82 */ /* 0x000e220000000800 */
[----:B------:R-:W1:Y:S01]  /*08a0*/  S2R R26, SR_CgaCtaId ;  /* 0x00000000001a7919 */ /* 0x000e620000008800 */
[----:B------:R-:W-:-:S06]  /*08b0*/  IMAD R16, R21, R20, R22 ;  /* 0x0000001415107224 */ /* 0x000fcc00078e0216 */
[----:B------:R-:W2:Y:S01]  /*08c0*/  LDC.64 R24, c[0x0][0x388] ;  /* 0x0000e200ff187b82 */ /* 0x000ea20000000a00 */
[----:B------:R-:W-:Y:S01]  /*08d0*/  MOV R27, 0x400 ;  /* 0x00000400001b7802 */ /* 0x000fe20000000f00 */
[----:B0-----:R-:W-:-:S04]  /*08e0*/  IMAD R19, R16, R17, R2 ;  /* 0x0000001110137224 */ /* 0x001fc800078e0202 */
[----:B--2---:R-:W-:-:S05]  /*08f0*/  IMAD.WIDE R24, R19, 0x4, R24 ;  /* 0x0000000413187825 */ /* 0x004fca00078e0218 */
[----:B------:R1:W2:Y:S01]  /*0900*/  LDG.E R16, desc[UR36][R24.64] ;  /* 0x0000002418107981 */ /* 0x0002a2000c1e1900 */
[----:B------:R-:W-:-:S04]  /*0910*/  IMAD.WIDE R18, R17, 0x4, R24 ;  /* 0x0000000411127825 */ /* 0x000fc800078e0218 */
[----:B------:R-:W-:Y:S01]  /*0920*/  IMAD.WIDE R28, R17, 0x4, R18 ;  /* 0x00000004111c7825 */ /* 0x000fe200078e0212 */
[----:B-1----:R-:W-:Y:S02]  /*0930*/  LEA R25, R26, R27, 0x18 ;  /* 0x0000001b1a197211 */ /* 0x002fe400078ec0ff */
[----:B------:R-:W3:Y:S01]  /*0940*/  LDG.E R27, desc[UR36][R18.64] ;  /* 0x00000024121b7981 */ /* 0x000ee2000c1e1900 */
[----:B------:R-:W-:-:S05]  /*0950*/  IMAD R26, R23, R20, R22 ;  /* 0x00000014171a7224 */ /* 0x000fca00078e0216 */
[----:B------:R-:W-:Y:S01]  /*0960*/  LEA R26, R26, R25, 0x2 ;  /* 0x000000191a1a7211 */ /* 0x000fe200078e10ff */
[----:B------:R-:W4:Y:S01]  /*0970*/  LDG.E R19, desc[UR36][R28.64] ;  /* 0x000000241c137981 */ /* 0x000f22000c1e1900 */
[----:B------:R-:W-:-:S05]  /*0980*/  IMAD.WIDE R24, R17, 0x4, R28 ;  /* 0x0000000411187825 */ /* 0x000fca00078e021c */
[----:B------:R0:W5:Y:S02]  /*0990*/  LDG.E R28, desc[UR36][R24.64] ;  /* 0x00000024181c7981 */ /* 0x000164000c1e1900 */
[C---:B0-----:R-:W-:Y:S02]  /*09a0*/  IMAD.WIDE R24, R17.reuse, 0x4, R24 ;  /* 0x0000000411187825 */ /* 0x041fe400078e0218 */
[----:B--2---:R-:W-:Y:S04]  /*09b0*/  STS [R26], R16 ;  /* 0x000000101a007388 */ /* 0x004fe80000000800 */
[----:B---3--:R0:W-:Y:S04]  /*09c0*/  STS [R26+0x4], R27 ;  /* 0x0000041b1a007388 */ /* 0x0081e80000000800 */
[----:B0-----:R0:W2:Y:S04]  /*09d0*/  LDG.E R27, desc[UR36][R24.64] ;  /* 0x00000024181b7981 */ /* 0x0010a8000c1e1900 */
[----:B----4-:R1:W-:Y:S01]  /*09e0*/  STS [R26+0x8], R19 ;  /* 0x000008131a007388 */ /* 0x0103e20000000800 */
[----:B0-----:R-:W-:-:S05]  /*09f0*/  IMAD.WIDE R24, R17, 0x4, R24 ;  /* 0x0000000411187825 */ /* 0x001fca00078e0218 */
[----:B------:R-:W3:Y:S01]  /*0a00*/  LDG.E R29, desc[UR36][R24.64] ;  /* 0x00000024181d7981 */ /* 0x000ee2000c1e1900 */
[----:B-1----:R-:W-:-:S03]  /*0a10*/  IMAD.WIDE R18, R17, 0x4, R24 ;  /* 0x0000000411127825 */ /* 0x002fc600078e0218 */
[----:B-----5:R0:W-:Y:S01]  /*0a20*/  STS [R26+0xc], R28 ;  /* 0x00000c1c1a007388 */ /* 0x0201e20000000800 */
[----:B------:R-:W-:-:S03]  /*0a30*/  IMAD.WIDE R16, R17, 0x4, R18 ;  /* 0x0000000411107825 */ /* 0x000fc600078e0212 */
[----:B------:R-:W4:Y:S04]  /*0a40*/  LDG.E R18, desc[UR36][R18.64] ;  /* 0x0000002412127981 */ /* 0x000f28000c1e1900 */
[----:B------:R-:W5:Y:S01]  /*0a50*/  LDG.E R17, desc[UR36][R16.64] ;  /* 0x0000002410117981 */ /* 0x000f62000c1e1900 */
[----:B------:R-:W-:-:S03]  /*0a60*/  VIADD R22, R22, 0x8 ;  /* 0x0000000816167836 */ /* 0x000fc60000000000 */
[----:B--2---:R0:W-:Y:S04]  /*0a70*/  STS [R26+0x10], R27 ;  /* 0x0000101b1a007388 */ /* 0x0041e80000000800 */
[----:B---3--:R0:W-:Y:S04]  /*0a80*/  STS [R26+0x14], R29 ;  /* 0x0000141d1a007388 */ /* 0x0081e80000000800 */
[----:B----4-:R0:W-:Y:S04]  /*0a90*/  STS [R26+0x18], R18 ;  /* 0x000018121a007388 */ /* 0x0101e80000000800 */
[----:B-----5:R0:W-:Y:S02]  /*0aa0*/  STS [R26+0x1c], R17 ;  /* 0x00001c111a007388 */ /* 0x0201e40000000800 */
.L_x_5:
[----:B------:R-:W-:Y:S05]  /*0ab0*/  @!P3 BRA `(.L_x_4) ;  /* 0x0000000000c0b947 */ /* 0x000fea0003800000 */
[----:B------:R-:W-:Y:S02]  /*0ac0*/  IADD3 R16, PT, PT, R9, -0x1, RZ ;  /* 0xffffffff09107810 */ /* 0x000fe40007ffe0ff */
[----:B------:R-:W-:Y:S02]  /*0ad0*/  ISETP.NE.AND P3, PT, R12, RZ, PT ;  /* 0x000000ff0c00720c */ /* 0x000fe40003f65270 */
[----:B------:R-:W-:-:S13]  /*0ae0*/  ISETP.GE.U32.AND P2, PT, R16, 0x3, PT ;  /* 0x000000031000780c */ /* 0x000fda0003f46070 */
[----:B------:R-:W-:Y:S05]  /*0af0*/  @!P2 BRA `(.L_x_6) ;  /* 0x000000000058a947 */ /* 0x000fea0003800000 */
[----:B0-----:R-:W0:Y:S01]  /*0b00*/  LDC R17, c[0x0][0x3bc] ;  /* 0x0000ef00ff117b82 */ /* 0x001e220000000800 */
[----:B------:R-:W1:Y:S01]  /*0b10*/  S2R R16, SR_CgaCtaId ;  /* 0x0000000000107919 */ /* 0x000e620000008800 */
[----:B------:R-:W-:-:S06]  /*0b20*/  IMAD R18, R21, R20, R22 ;  /* 0x0000001415127224 */ /* 0x000fcc00078e0216 */
[----:B------:R-:W2:Y:S01]  /*0b30*/  LDC.64 R26, c[0x0][0x388] ;  /* 0x0000e200ff1a7b82 */ /* 0x000ea20000000a00 */
[----:B0-----:R-:W-:-:S04]  /*0b40*/  IMAD R19, R18, R17, R2 ;  /* 0x0000001112137224 */ /* 0x001fc800078e0202 */
[----:B--2---:R-:W-:Y:S01]  /*0b50*/  IMAD.WIDE R26, R19, 0x4, R26 ;  /* 0x00000004131a7825 */ /* 0x004fe200078e021a */
[----:B------:R-:W-:-:S04]  /*0b60*/  MOV R19, 0x400 ;  /* 0x0000040000137802 */ /* 0x000fc80000000f00 */
[----:B------:R1:W2:Y:S01]  /*0b70*/  LDG.E R28, desc[UR36][R26.64] ;  /* 0x000000241a1c7981 */ /* 0x0002a2000c1e1900 */
[----:B------:R-:W-:-:S05]  /*0b80*/  IMAD.WIDE R24, R17, 0x4, R26 ;  /* 0x0000000411187825 */ /* 0x000fca00078e021a */
[----:B------:R-:W3:Y:S01]  /*0b90*/  LDG.E R29, desc[UR36][R24.64] ;  /* 0x00000024181d7981 */ /* 0x000ee2000c1e1900 */
[----:B-1----:R-:W-:Y:S01]  /*0ba0*/  LEA R27, R16, R19, 0x18 ;  /* 0x00000013101b7211 */ /* 0x002fe200078ec0ff */
[----:B------:R-:W-:-:S04]  /*0bb0*/  IMAD.WIDE R18, R17, 0x4, R24 ;  /* 0x0000000411127825 */ /* 0x000fc800078e0218 */
[----:B------:R-:W-:-:S04]  /*0bc0*/  IMAD R16, R23, R20, R22 ;  /* 0x0000001417107224 */ /* 0x000fc800078e0216 */
[----:B------:R-:W-:Y:S02]  /*0bd0*/  IMAD R27, R16, 0x4, R27 ;  /* 0x00000004101b7824 */ /* 0x000fe400078e021b */
[----:B------:R-:W-:Y:S02]  /*0be0*/  IMAD.WIDE R16, R17, 0x4, R18 ;  /* 0x0000000411107825 */ /* 0x000fe400078e0212 */
[----:B------:R-:W4:Y:S04]  /*0bf0*/  LDG.E R18, desc[UR36][R18.64] ;  /* 0x0000002412127981 */ /* 0x000f28000c1e1900 */
[----:B------:R-:W5:Y:S01]  /*0c00*/  LDG.E R16, desc[UR36][R16.64] ;  /* 0x0000002410107981 */ /* 0x000f62000c1e1900 */
[----:B------:R-:W-:-:S03]  /*0c10*/  IADD3 R22, PT, PT, R22, 0x4, RZ ;  /* 0x0000000416167810 */ /* 0x000fc60007ffe0ff */
[----:B--2---:R1:W-:Y:S04]  /*0c20*/  STS [R27], R28 ;  /* 0x0000001c1b007388 */ /* 0x0043e80000000800 */
[----:B---3--:R1:W-:Y:S04]  /*0c30*/  STS [R27+0x4], R29 ;  /* 0x0000041d1b007388 */ /* 0x0083e80000000800 */
[----:B----4-:R1:W-:Y:S04]  /*0c40*/  STS [R27+0x8], R18 ;  /* 0x000008121b007388 */ /* 0x0103e80000000800 */
[----:B-----5:R1:W-:Y:S02]  /*0c50*/  STS [R27+0xc], R16 ;  /* 0x00000c101b007388 */ /* 0x0203e40000000800 */
.L_x_6:
[----:B------:R-:W-:Y:S05]  /*0c60*/  @!P3 BRA `(.L_x_4) ;  /* 0x000000000054b947 */ /* 0x000fea0003800000 */
[----:B------:R-:W2:Y:S01]  /*0c70*/  LDC R19, c[0x0][0x3bc] ;  /* 0x0000ef00ff137b82 */ /* 0x000ea20000000800 */
[----:B------:R-:W-:-:S07]  /*0c80*/  IMAD R21, R21, R20, R22 ;  /* 0x0000001415157224 */ /* 0x000fce00078e0216 */
[----:B01----:R-:W0:Y:S01]  /*0c90*/  LDC.64 R16, c[0x0][0x388] ;  /* 0x0000e200ff107b82 */ /* 0x003e220000000a00 */
[----:B--2---:R-:W-:-:S04]  /*0ca0*/  IMAD R21, R21, R19, R2 ;  /* 0x0000001315157224 */ /* 0x004fc800078e0202 */
[----:B0-----:R-:W-:-:S05]  /*0cb0*/  IMAD.WIDE R16, R21, 0x4, R16 ;  /* 0x0000000415107825 */ /* 0x001fca00078e0210 */
[----:B------:R-:W2:Y:S01]  /*0cc0*/  LDG.E R18, desc[UR36][R16.64] ;  /* 0x0000002410127981 */ /* 0x000ea2000c1e1900 */
[----:B------:R-:W-:Y:S01]  /*0cd0*/  MOV R21, 0x400 ;  /* 0x0000040000157802 */ /* 0x000fe20000000f00 */
[----:B------:R-:W-:Y:S01]  /*0ce0*/  IMAD R20, R23, R20, R22 ;  /* 0x0000001417147224 */ /* 0x000fe200078e0216 */
[----:B------:R-:W-:Y:S01]  /*0cf0*/  ISETP.NE.AND P2, PT, R12, 0x1, PT ;  /* 0x000000010c00780c */ /* 0x000fe20003f45270 */
[----:B------:R-:W0:Y:S02]  /*0d00*/  S2R R24, SR_CgaCtaId ;  /* 0x0000000000187919 */ /* 0x000e240000008800 */
[----:B0-----:R-:W-:-:S05]  /*0d10*/  LEA R21, R24, R21, 0x18 ;  /* 0x0000001518157211 */ /* 0x001fca00078ec0ff */
[----:B------:R-:W-:-:S05]  /*0d20*/  IMAD R21, R20, 0x4, R21 ;  /* 0x0000000414157824 */ /* 0x000fca00078e0215 */
[----:B--2---:R2:W-:Y:S01]  /*0d30*/  STS [R21], R18 ;  /* 0x0000001215007388 */ /* 0x0045e20000000800 */
[----:B------:R-:W-:Y:S05]  /*0d40*/  @!P2 BRA `(.L_x_4) ;  /* 0x00000000001ca947 */ /* 0x000fea0003800000 */
[----:B------:R-:W-:Y:S01]  /*0d50*/  ISETP.NE.AND P2, PT, R12, 0x2, PT ;  /* 0x000000020c00780c */ /* 0x000fe20003f45270 */
[----:B------:R-:W-:-:S12]  /*0d60*/  IMAD.WIDE R16, R19, 0x4, R16 ;  /* 0x0000000413107825 */ /* 0x000fd800078e0210 */
[----:B--2---:R-:W-:Y:S02]  /*0d70*/  @P2 IMAD.WIDE R18, R19, 0x4, R16 ;  /* 0x0000000413122825 */ /* 0x004fe400078e0210 */
[----:B------:R-:W2:Y:S04]  /*0d80*/  LDG.E R16, desc[UR36][R16.64] ;  /* 0x0000002410107981 */ /* 0x000ea8000c1e1900 */
[----:B------:R-:W3:Y:S04]  /*0d90*/  @P2 LDG.E R18, desc[UR36][R18.64] ;  /* 0x0000002412122981 */ /* 0x000ee8000c1e1900 */
[----:B--2---:R4:W-:Y:S04]  /*0da0*/  STS [R21+0x4], R16 ;  /* 0x0000041015007388 */ /* 0x0049e80000000800 */
[----:B---3--:R4:W-:Y:S02]  /*0db0*/  @P2 STS [R21+0x8], R18 ;  /* 0x0000081215002388 */ /* 0x0089e40000000800 */
.L_x_4:
[----:B------:R-:W-:Y:S05]  /*0dc0*/  @P1 BRA `(.L_x_7) ;  /* 0xfffffff400781947 */ /* 0x000fea000383ffff */
[----:B------:R-:W-:Y:S05]  /*0dd0*/  @P0 BRA `(.L_x_8) ;  /* 0xfffffff400600947 */ /* 0x000fea000383ffff */
.L_x_1:
[----:B------:R-:W-:Y:S05]  /*0de0*/  BSYNC.RECONVERGENT B0 ;  /* 0x0000000000007941 */ /* 0x000fea0003800200 */
.L_x_0:
[----:B------:R-:W-:Y:S01]  /*0df0*/  BAR.SYNC.DEFER_BLOCKING 0x0 ;  /* 0x0000000000007b1d */ /* 0x000fe20000010000 */
[----:B------:R-:W-:-:S13]  /*0e00*/  ISETP.GE.AND P0, PT, R3, R0, PT ;  /* 0x000000000300720c */ /* 0x000fda0003f06270 */
[----:B------:R-:W-:Y:S05]  /*0e10*/  @P0 EXIT ;  /* 0x000000000000094d */ /* 0x000fea0003800000 */
[----:B------:R-:W3:Y:S01]  /*0e20*/  LDC R5, c[0x0][0x3bc] ;  /* 0x0000ef00ff057b82 */ /* 0x000ee20000000800 */
[----:B------:R-:W-:Y:S01]  /*0e30*/  LEA R14, R4, R3, 0x9 ;  /* 0x00000003040e7211 */ /* 0x000fe200078e48ff */
[----:B------:R0:W-:Y:S01]  /*0e40*/  STL.64 [R1+0x8], R2 ;  /* 0x0000080201007387 */ /* 0x0001e20000100a00 */
[----:B------:R-:W5:Y:S03]  /*0e50*/  LDCU.64 UR4, c[0x4][0x8] ;  /* 0x01000100ff0477ac */ /* 0x000f660008000a00 */
[----:B------:R0:W-:Y:S02]  /*0e60*/  STL [R1+0x18], R11 ;  /* 0x0000180b01007387 */ /* 0x0001e40000100800 */
[----:B------:R-:W5:Y:S08]  /*0e70*/  LDC R10, c[0x0][0x3a4] ;  /* 0x0000e900ff0a7b82 */ /* 0x000f700000000800 */
[----:B012-4-:R-:W0:Y:S01]  /*0e80*/  LDC R18, c[0x0][0x3a8] ;  /* 0x0000ea00ff127b82 */ /* 0x017e220000000800 */
[----:B---3--:R-:W-:-:S04]  /*0e90*/  IABS R9, R5 ;  /* 0x0000000500097213 */ /* 0x008fc80000000000 */
[----:B------:R-:W1:Y:S08]  /*0ea0*/  I2F.RP R15, R9 ;  /* 0x00000009000f7306 */ /* 0x000e700000209400 */
[----:B-1----:R-:W1:Y:S02]  /*0eb0*/  MUFU.RCP R15, R15 ;  /* 0x0000000f000f7308 */ /* 0x002e640000001000 */
[----:B-1----:R-:W-:-:S06]  /*0ec0*/  IADD3 R12, PT, PT, R15, 0xffffffe, RZ ;  /* 0x0ffffffe0f0c7810 */ /* 0x002fcc0007ffe0ff */
[----:B------:R1:W2:Y:S02]  /*0ed0*/  F2I.FTZ.U32.TRUNC.NTZ R13, R12 ;  /* 0x0000000c000d7305 */ /* 0x0002a4000021f000 */
[----:B-1----:R-:W-:Y:S02]  /*0ee0*/  HFMA2 R12, -RZ, RZ, 0, 0 ;  /* 0x00000000ff0c7431 */ /* 0x002fe400000001ff */
[----:B--2---:R-:W-:-:S04]  /*0ef0*/  IMAD.MOV R16, RZ, RZ, -R13 ;  /* 0x000000ffff107224 */ /* 0x004fc800078e0a0d */
[----:B------:R-:W-:Y:S01]  /*0f00*/  IMAD.MOV.U32 R4, RZ, RZ, R16 ;  /* 0x000000ffff047224 */ /* 0x000fe200078e0010 */
[----:B------:R-:W-:Y:S02]  /*0f10*/  IABS R16, R14 ;  /* 0x0000000e00107213 */ /* 0x000fe40000000000 */
[----:B------:R-:W-:Y:S01]  /*0f20*/  LOP3.LUT R14, R14, R5, RZ, 0x3c, !PT ;  /* 0x000000050e0e7212 */ /* 0x000fe200078e3cff */
[----:B------:R-:W-:Y:S01]  /*0f30*/  IMAD R17, R4, R9, RZ ;  /* 0x0000000904117224 */ /* 0x000fe200078e02ff */
[----:B-----5:R-:W-:Y:S02]  /*0f40*/  IABS R4, R10 ;  /* 0x0000000a00047213 */ /* 0x020fe40000000000 */
[----:B------:R-:W-:Y:S01]  /*0f50*/  ISETP.GE.AND P2, PT, R14, RZ, PT ;  /* 0x000000ff0e00720c */ /* 0x000fe20003f46270 */
[----:B------:R-:W-:Y:S01]  /*0f60*/  IMAD.HI.U32 R13, R13, R17, R12 ;  /* 0x000000110d0d7227 */ /* 0x000fe200078e000c */
[----:B------:R-:W1:Y:S05]  /*0f70*/  I2F.RP R15, R4 ;  /* 0x00000004000f7306 */ /* 0x000e6a0000209400 */
[----:B------:R-:W-:-:S05]  /*0f80*/  IMAD.HI.U32 R19, R13, R16, RZ ;  /* 0x000000100d137227 */ /* 0x000fca00078e00ff */
[----:B------:R-:W-:-:S05]  /*0f90*/  IADD3 R12, PT, PT, -R19, RZ, RZ ;  /* 0x000000ff130c7210 */ /* 0x000fca0007ffe1ff */
[C---:B------:R-:W-:Y:S01]  /*0fa0*/  IMAD R12, R9.reuse, R12, R16 ;  /* 0x0000000c090c7224 */ /* 0x040fe200078e0210 */
[----:B-1----:R-:W1:Y:S04]  /*0fb0*/  MUFU.RCP R15, R15 ;  /* 0x0000000f000f7308 */ /* 0x002e680000001000 */
[----:B------:R-:W-:-:S13]  /*0fc0*/  ISETP.GT.U32.AND P1, PT, R9, R12, PT ;  /* 0x0000000c0900720c */ /* 0x000fda0003f24070 */
[----:B------:R-:W-:Y:S01]  /*0fd0*/  @!P1 IMAD.IADD R12, R12, 0x1, -R9 ;  /* 0x000000010c0c9824 */ /* 0x000fe200078e0a09 */
[----:B-1----:R-:W-:Y:S02]  /*0fe0*/  IADD3 R13, PT, PT, R15, 0xffffffe, RZ ;  /* 0x0ffffffe0f0d7810 */ /* 0x002fe40007ffe0ff */
[----:B------:R-:W-:Y:S02]  /*0ff0*/  @!P1 IADD3 R19, PT, PT, R19, 0x1, RZ ;  /* 0x0000000113139810 */ /* 0x000fe40007ffe0ff */
[----:B------:R-:W-:Y:S01]  /*1000*/  ISETP.GE.U32.AND P0, PT, R12, R9, PT ;  /* 0x000000090c00720c */ /* 0x000fe20003f06070 */
[----:B------:R-:W-:Y:S01]  /*1010*/  IMAD.MOV.U32 R12, RZ, RZ, RZ ;  /* 0x000000ffff0c7224 */ /* 0x000fe200078e00ff */
[----:B------:R-:W1:Y:S01]  /*1020*/  F2I.FTZ.U32.TRUNC.NTZ R13, R13 ;  /* 0x0000000d000d7305 */ /* 0x000e62000021f000 */
[----:B------:R-:W-:-:S10]  /*1030*/  ISETP.NE.AND P1, PT, R5, RZ, PT ;  /* 0x000000ff0500720c */ /* 0x000fd40003f25270 */
[----:B------:R-:W-:Y:S01]  /*1040*/  @P0 VIADD R19, R19, 0x1 ;  /* 0x0000000113130836 */ /* 0x000fe20000000000 */
[----:B-1----:R-:W-:-:S04]  /*1050*/  IADD3 R9, PT, PT, RZ, -R13, RZ ;  /* 0x8000000dff097210 */ /* 0x002fc80007ffe0ff */
[----:B------:R-:W-:Y:S02]  /*1060*/  @!P2 IADD3 R19, PT, PT, -R19, RZ, RZ ;  /* 0x000000ff1313a210 */ /* 0x000fe40007ffe1ff */
[----:B------:R-:W-:Y:S01]  /*1070*/  @!P1 LOP3.LUT R19, RZ, R5, RZ, 0x33, !PT ;  /* 0x00000005ff139212 */ /* 0x000fe200078e33ff */
[----:B------:R-:W-:-:S03]  /*1080*/  IMAD R5, R9, R4, RZ ;  /* 0x0000000409057224 */ /* 0x000fc600078e02ff */
[----:B------:R-:W-:Y:S01]  /*1090*/  IABS R9, R19 ;  /* 0x0000001300097213 */ /* 0x000fe20000000000 */
[----:B------:R-:W-:-:S03]  /*10a0*/  IMAD.HI.U32 R12, R13, R5, R12 ;  /* 0x000000050d0c7227 */ /* 0x000fc600078e000c */
[----:B------:R-:W-:-:S05]  /*10b0*/  MOV R5, R9 ;  /* 0x0000000900057202 */ /* 0x000fca0000000f00 */
[----:B------:R-:W-:Y:S01]  /*10c0*/  IMAD.HI.U32 R16, R12, R5, RZ ;  /* 0x000000050c107227 */ /* 0x000fe200078e00ff */
[----:B------:R-:W-:-:S04]  /*10d0*/  MOV R12, 0x0 ;  /* 0x00000000000c7802 */ /* 0x000fc80000000f00 */
[----:B------:R-:W-:Y:S02]  /*10e0*/  IADD3 R9, PT, PT, -R16, RZ, RZ ;  /* 0x000000ff10097210 */ /* 0x000fe40007ffe1ff */
[----:B------:R-:W1:Y:S03]  /*10f0*/  LDC.64 R12, c[0x4][R12] ;  /* 0x010000000c0c7b82 */ /* 0x000e660000000a00 */
[----:B------:R-:W-:Y:S01]  /*1100*/  IMAD R5, R4, R9, R5 ;  /* 0x0000000904057224 */ /* 0x000fe200078e0205 */
[----:B------:R-:W-:-:S04]  /*1110*/  IADD3 R9, PT, PT, R0, -0x1, RZ ;  /* 0xffffffff00097810 */ /* 0x000fc80007ffe0ff */
[----:B------:R-:W-:Y:S01]  /*1120*/  ISETP.GT.U32.AND P1, PT, R4, R5, PT ;  /* 0x000000050400720c */ /* 0x000fe20003f24070 */
[----:B------:R2:W-:-:S12]  /*1130*/  STL.64 [R1+0x10], R8 ;  /* 0x0000100801007387 */ /* 0x0005d80000100a00 */
[----:B------:R-:W-:Y:S01]  /*1140*/  @!P1 IMAD.IADD R5, R5, 0x1, -R4 ;  /* 0x0000000105059824 */ /* 0x000fe200078e0a04 */
[----:B------:R-:W-:Y:S02]  /*1150*/  @!P1 IADD3 R16, PT, PT, R16, 0x1, RZ ;  /* 0x0000000110109810 */ /* 0x000fe40007ffe0ff */
[----:B------:R-:W-:Y:S02]  /*1160*/  ISETP.NE.AND P1, PT, R10, RZ, PT ;  /* 0x000000ff0a00720c */ /* 0x000fe40003f25270 */
[----:B------:R-:W-:Y:S02]  /*1170*/  ISETP.GE.U32.AND P0, PT, R5, R4, PT ;  /* 0x000000040500720c */ /* 0x000fe40003f06070 */
[----:B------:R-:W-:Y:S02]  /*1180*/  LOP3.LUT R4, R19, R10, RZ, 0x3c, !PT ;  /* 0x0000000a13047212 */ /* 0x000fe400078e3cff */
[----:B------:R-:W-:Y:S02]  /*1190*/  MOV R5, UR5 ;  /* 0x0000000500057c02 */ /* 0x000fe40008000f00 */
[----:B------:R-:W-:Y:S01]  /*11a0*/  ISETP.GE.AND P2, PT, R4, RZ, PT ;  /* 0x000000ff0400720c */ /* 0x000fe20003f46270 */
[----:B------:R-:W-:-:S06]  /*11b0*/  IMAD.U32 R4, RZ, RZ, UR4 ;  /* 0x00000004ff047e24 */ /* 0x000fcc000f8e00ff */
[----:B------:R-:W-:Y:S02]  /*11c0*/  @P0 IADD3 R16, PT, PT, R16, 0x1, RZ ;  /* 0x0000000110100810 */ /* 0x000fe40007ffe0ff */
[----:B0-----:R-:W-:-:S04]  /*11d0*/  ISETP.GE.AND P0, PT, R18, 0x1, PT ;  /* 0x000000011200780c */ /* 0x001fc80003f06270 */
[----:B------:R-:W-:Y:S01]  /*11e0*/  @!P2 IMAD.MOV R16, RZ, RZ, -R16 ;  /* 0x000000ffff10a224 */ /* 0x000fe200078e0a10 */
[----:B------:R-:W-:Y:S02]  /*11f0*/  @!P1 LOP3.LUT R16, RZ, R10, RZ, 0x33, !PT ;  /* 0x0000000aff109212 */ /* 0x000fe400078e33ff */
[----:B------:R-:W-:Y:S02]  /*1200*/  P2R R0, PR, RZ, 0x1 ;  /* 0x00000001ff007803 */ /* 0x000fe40000000000 */
[----:B------:R-:W-:-:S05]  /*1210*/  IADD3 R17, PT, PT, -R16, RZ, RZ ;  /* 0x000000ff10117210 */ /* 0x000fca0007ffe1ff */
[----:B------:R-:W-:-:S05]  /*1220*/  IMAD R17, R10, R17, R19 ;  /* 0x000000110a117224 */ /* 0x000fca00078e0213 */
[----:B-1----:R2:W-:Y:S02]  /*1230*/  STL.64 [R1], R16 ;  /* 0x0000001001007387 */ /* 0x0025e40000100a00 */
[----:B------:R-:W-:-:S07]  /*1240*/  LEPC R20, `(.L_x_9) ;  /* 0x000000001014794e */ /* 0x000fce0000000000 */
[----:B--2---:R-:W-:Y:S05]  /*1250*/  CALL.ABS.NOINC R12 ;  /* 0x000000000c007343 */ /* 0x004fea0003c00000 */
.L_x_9:
[----:B------:R-:W-:-:S13]  /*1260*/  ISETP.GE.AND P6, PT, R18, 0x1, PT ;  /* 0x000000011200780c */ /* 0x000fda0003fc6270 */
[----:B------:R-:W-:Y:S05]  /*1270*/  @!P6 EXIT ;  /* 0x000000000000e94d */ /* 0x000fea0003800000 */
[----:B------:R-:W0:Y:S01]  /*1280*/  LDC R8, c[0x0][0x3b8] ;  /* 0x0000ee00ff087b82 */ /* 0x000e220000000800 */
[----:B------:R-:W0:Y:S02]  /*1290*/  LDCU UR4, c[0x0][0x3ac] ;  /* 0x00007580ff0477ac */ /* 0x000e240008000800 */
[----:B0-----:R-:W-:-:S04]  /*12a0*/  VIMNMX R0, PT, PT, R8, UR4, PT ;  /* 0x0000000408007c48 */ /* 0x001fc8000bfe0100 */
[----:B------:R-:W-:-:S13]  /*12b0*/  ISETP.GE.AND P0, PT, R0, 0x1, PT ;  /* 0x000000010000780c */ /* 0x000fda0003f06270 */
[----:B------:R-:W-:Y:S05]  /*12c0*/  @!P0 EXIT ;  /* 0x000000000000894d */ /* 0x000fea0003800000 */
[----:B------:R-:W0:Y:S01]  /*12d0*/  LDC.64 R12, c[0x0][0x380] ;  /* 0x0000e000ff0c7b82 */ /* 0x000e220000000a00 */
[----:B------:R-:W1:Y:S01]  /*12e0*/  LDCU UR5, c[0x0][0x3bc] ;  /* 0x00007780ff0577ac */ /* 0x000e620008000800 */
[C---:B------:R-:W-:Y:S01]  /*12f0*/  LOP3.LUT R11, R8.reuse, 0x7ffffff8, RZ, 0xc0, !PT ;  /* 0x7ffffff8080b7812 */ /* 0x040fe200078ec0ff */
[----:B------:R-:W-:Y:S01]  /*1300*/  IMAD.MOV.U32 R9, RZ, RZ, RZ ;  /* 0x000000ffff097224 */ /* 0x000fe200078e00ff */
[C---:B------:R-:W-:Y:S01]  /*1310*/  LOP3.LUT R10, R8.reuse, 0x7, RZ, 0xc0, !PT ;  /* 0x00000007080a7812 */ /* 0x040fe200078ec0ff */
[----:B------:R-:W2:Y:S01]  /*1320*/  LDCU UR4, c[0x0][0x3b4] ;  /* 0x00007680ff0477ac */ /* 0x000ea20008000800 */
[----:B------:R-:W-:Y:S02]  /*1330*/  IADD3 R7, PT, PT, -R11, RZ, RZ ;  /* 0x000000ff0b077210 */ /* 0x000fe40007ffe1ff */
[----:B------:R-:W3:Y:S01]  /*1340*/  LDC.64 R14, c[0x0][0x390] ;  /* 0x0000e400ff0e7b82 */ /* 0x000ee20000000a00 */
[----:B-1----:R-:W-:Y:S02]  /*1350*/  IMAD R19, R19, UR5, R2 ;  /* 0x0000000513137c24 */ /* 0x002fe4000f8e0202 */
[----:B------:R-:W-:-:S02]  /*1360*/  IMAD R8, R8, UR5, RZ ;  /* 0x0000000508087c24 */ /* 0x000fc4000f8e02ff */
[----:B--2---:R-:W-:Y:S01]  /*1370*/  IMAD R17, R17, UR4, RZ ;  /* 0x0000000411117c24 */ /* 0x004fe2000f8e02ff */
[----:B0-----:R-:W-:-:S04]  /*1380*/  IADD3 R12, P0, PT, R12, 0x10, RZ ;  /* 0x000000100c0c7810 */ /* 0x001fc80007f1e0ff */
[----:B------:R-:W-:Y:S01]  /*1390*/  IADD3.X R13, PT, PT, RZ, R13, RZ, P0, !PT ;  /* 0x0000000dff0d7210 */ /* 0x000fe200007fe4ff */
[----:B---3--:R-:W-:-:S08]  /*13a0*/  IMAD.WIDE R14, R19, 0x4, R14 ;  /* 0x00000004130e7825 */ /* 0x008fd000078e020e */
.L_x_18:
[----:B0-----:R-:W0:Y:S01]  /*13b0*/  LDCU UR4, c[0x0][0x3b0] ;  /* 0x00007600ff0477ac */ /* 0x001e220008000800 */
[----:B------:R-:W-:Y:S01]  /*13c0*/  HFMA2 R6, -RZ, RZ, 0, 0 ;  /* 0x00000000ff067431 */ /* 0x000fe200000001ff */
[----:B------:R-:W-:Y:S01]  /*13d0*/  BSSY.RECONVERGENT B0, `(.L_x_10) ;  /* 0x0000092000007945 */ /* 0x000fe20003800200 */
[----:B-1----:R-:W1:Y:S01]  /*13e0*/  LDCU UR5, c[0x0][0x3ac] ;  /* 0x00007580ff0577ac */ /* 0x002e620008000800 */
[----:B0-----:R-:W-:-:S04]  /*13f0*/  IMAD R0, R16, UR4, R9 ;  /* 0x0000000410007c24 */ /* 0x001fc8000f8e0209 */
[----:B-123--:R-:W-:-:S07]  /*1400*/  IMAD R5, R0, UR5, R17 ;  /* 0x0000000500057c24 */ /* 0x00efce000f8e0211 */
.L_x_17:
[----:B0-----:R-:W0:Y:S01]  /*1410*/  LDC R4, c[0x0][0x3b8] ;  /* 0x0000ee00ff047b82 */ /* 0x001e220000000800 */
[----:B-1----:R-:W1:Y:S01]  /*1420*/  LDCU UR4, c[0x0][0x3ac] ;  /* 0x00007580ff0477ac */ /* 0x002e620008000800 */
[--C-:B---3--:R-:W-:Y:S01]  /*1430*/  IMAD.IADD R21, R5, 0x1, R6.reuse ;  /* 0x0000000105157824 */ /* 0x108fe200078e0206 */
[----:B------:R-:W-:Y:S01]  /*1440*/  MOV R0, RZ ;  /* 0x000000ff00007202 */ /* 0x000fe20000000f00 */
[----:B-1----:R-:W-:Y:S01]  /*1450*/  IMAD R3, R9, UR4, R6 ;  /* 0x0000000409037c24 */ /* 0x002fe2000f8e0206 */
[----:B------:R-:W-:Y:S02]  /*1460*/  IADD3 R6, PT, PT, R6, 0x1, RZ ;  /* 0x0000000106067810 */ /* 0x000fe40007ffe0ff */
[----:B0-----:R-:W-:Y:S01]  /*1470*/  ISETP.GE.U32.AND P1, PT, R4, 0x8, PT ;  /* 0x000000080400780c */ /* 0x001fe20003f26070 */
[----:B------:R-:W-:Y:S01]  /*1480*/  IMAD R21, R21, R4, RZ ;  /* 0x0000000415157224 */ /* 0x000fe200078e02ff */
[----:B------:R-:W-:-:S11]  /*1490*/  ISETP.NE.AND P0, PT, R6, UR4, PT ;  /* 0x0000000406007c0c */ /* 0x000fd6000bf05270 */
[----:B--2---:R-:W-:Y:S05]  /*14a0*/  @!P1 BRA `(.L_x_11) ;  /* 0x0000000000e09947 */ /* 0x004fea0003800000 */
[----:B------:R-:W0:Y:S01]  /*14b0*/  S2UR UR5, SR_CgaCtaId ;  /* 0x00000000000579c3 */ /* 0x000e220000008800 */
[----:B------:R-:W-:Y:S01]  /*14c0*/  UMOV UR4, 0x400 ;  /* 0x0000040000047882 */ /* 0x000fe20000000000 */
[----:B------:R-:W-:Y:S01]  /*14d0*/  IMAD R20, R8, R3, R2 ;  /* 0x0000000308147224 */ /* 0x000fe200078e0202 */
[----:B------:R-:W-:Y:S01]  /*14e0*/  BSSY.RECONVERGENT B1, `(.L_x_12) ;  /* 0x0000033000017945 */ /* 0x000fe20003800200 */
[----:B------:R-:W-:Y:S01]  /*14f0*/  IMAD.MOV.U32 R23, RZ, RZ, R21 ;  /* 0x000000ffff177224 */ /* 0x000fe200078e0015 */
[----:B------:R-:W-:Y:S01]  /*1500*/  MOV R0, R7 ;  /* 0x0000000700007202 */ /* 0x000fe20000000f00 */
[----:B0-----:R-:W-:-:S06]  /*1510*/  ULEA UR4, UR5, UR4, 0x18 ;  /* 0x0000000405047291 */ /* 0x001fcc000f8ec0ff */
[----:B------:R-:W-:-:S07]  /*1520*/  LEA R20, R20, UR4, 0x2 ;  /* 0x0000000414147c11 */ /* 0x000fce000f8e10ff */
.L_x_13:
[----:B------:R-:W-:Y:S01]  /*1530*/  IMAD.WIDE R18, R23, 0x4, R12 ;  /* 0x0000000417127825 */ /* 0x000fe200078e020c */
[----:B0-----:R-:W0:Y:S04]  /*1540*/  LDS R25, [R20] ;  /* 0x0000000014197984 */ /* 0x001e280000000800 */
[----:B------:R-:W0:Y:S02]  /*1550*/  LDG.E R22, desc[UR36][R18.64+-0x10] ;  /* 0xfffff02412167981 */ /* 0x000e24000c1e1900 */
[----:B0-----:R-:W-:Y:S02]  /*1560*/  FMUL R27, R22, R25 ;  /* 0x00000019161b7220 */ /* 0x001fe40000400000 */
[----:B------:R-:W0:Y:S03]  /*1570*/  LDC R25, c[0x0][0x3bc] ;  /* 0x0000ef00ff197b82 */ /* 0x000e260000000800 */
[----:B------:R-:W-:Y:S04]  /*1580*/  REDG.E.ADD.F32.FTZ.RN.STRONG.GPU desc[UR36][R14.64], R27 ;  /* 0x0000001b0e0079a6 */ /* 0x000fe8000c12f324 */
[----:B------:R-:W2:Y:S01]  /*1590*/  LDG.E R22, desc[UR36][R18.64+-0xc] ;  /* 0xfffff42412167981 */ /* 0x000ea2000c1e1900 */
[----:B0-----:R-:W-:-:S05]  /*15a0*/  LEA R24, R25, R20, 0x2 ;  /* 0x0000001419187211 */ /* 0x001fca00078e10ff */
[----:B------:R-:W2:Y:S01]  /*15b0*/  LDS R29, [R24] ;  /* 0x00000000181d7984 */ /* 0x000ea20000000800 */
[----:B------:R-:W-:-:S05]  /*15c0*/  IMAD R26, R25, 0x4, R24 ;  /* 0x00000004191a7824 */ /* 0x000fca00078e0218 */
[----:B------:R-:W0:Y:S01]  /*15d0*/  LDS R28, [R26] ;  /* 0x000000001a1c7984 */ /* 0x000e220000000800 */
[----:B--2---:R-:W-:-:S05]  /*15e0*/  FMUL R29, R22, R29 ;  /* 0x0000001d161d7220 */ /* 0x004fca0000400000 */
[----:B------:R1:W-:Y:S04]  /*15f0*/  REDG.E.ADD.F32.FTZ.RN.STRONG.GPU desc[UR36][R14.64], R29 ;  /* 0x0000001d0e0079a6 */ /* 0x0003e8000c12f324 */
[----:B------:R-:W0:Y:S02]  /*1600*/  LDG.E R22, desc[UR36][R18.64+-0x8] ;  /* 0xfffff82412167981 */ /* 0x000e24000c1e1900 */
[----:B0-----:R-:W-:-:S05]  /*1610*/  FMUL R22, R22, R28 ;  /* 0x0000001c16167220 */ /* 0x001fca0000400000 */
[----:B------:R-:W-:Y:S04]  /*1620*/  REDG.E.ADD.F32.FTZ.RN.STRONG.GPU desc[UR36][R14.64], R22 ;  /* 0x000000160e0079a6 */ /* 0x000fe8000c12f324 */
[----:B------:R-:W2:Y:S01]  /*1630*/  LDG.E R27, desc[UR36][R18.64+-0x4] ;  /* 0xfffffc24121b7981 */ /* 0x000ea2000c1e1900 */
[----:B------:R-:W-:-:S05]  /*1640*/  LEA R28, R25, R26, 0x2 ;  /* 0x0000001a191c7211 */ /* 0x000fca00078e10ff */
[----:B------:R-:W2:Y:S01]  /*1650*/  LDS R24, [R28] ;  /* 0x000000001c187984 */ /* 0x000ea20000000800 */
[----:B-1----:R-:W-:-:S05]  /*1660*/  LEA R29, R25, R28, 0x2 ;  /* 0x0000001c191d7211 */ /* 0x002fca00078e10ff */
[----:B------:R-:W0:Y:S01]  /*1670*/  LDS R26, [R29] ;  /* 0x000000001d1a7984 */ /* 0x000e220000000800 */
[----:B--2---:R-:W-:-:S05]  /*1680*/  FMUL R27, R27, R24 ;  /* 0x000000181b1b7220 */ /* 0x004fca0000400000 */
[----:B------:R-:W-:Y:S04]  /*1690*/  REDG.E.ADD.F32.FTZ.RN.STRONG.GPU desc[UR36][R14.64], R27 ;  /* 0x0000001b0e0079a6 */ /* 0x000fe8000c12f324 */
[----:B------:R-:W0:Y:S02]  /*16a0*/  LDG.E R24, desc[UR36][R18.64] ;  /* 0x0000002412187981 */ /* 0x000e24000c1e1900 */
[----:B0-----:R-:W-:-:S05]  /*16b0*/  FMUL R24, R24, R26 ;  /* 0x0000001a18187220 */ /* 0x001fca0000400000 */
[----:B------:R-:W-:Y:S04]  /*16c0*/  REDG.E.ADD.F32.FTZ.RN.STRONG.GPU desc[UR36][R14.64], R24 ;  /* 0x000000180e0079a6 */ /* 0x000fe8000c12f324 */
[----:B------:R-:W2:Y:S01]  /*16d0*/  LDG.E R22, desc[UR36][R18.64+0x4] ;  /* 0x0000042412167981 */ /* 0x000ea2000c1e1900 */
[----:B------:R-:W-:-:S05]  /*16e0*/  IMAD R26, R25, 0x4, R29 ;  /* 0x00000004191a7824 */ /* 0x000fca00078e021d */
[----:B------:R-:W2:Y:S01]  /*16f0*/  LDS R29, [R26] ;  /* 0x000000001a1d7984 */ /* 0x000ea20000000800 */
[----:B------:R-:W-:-:S05]  /*1700*/  LEA R28, R25, R26, 0x2 ;  /* 0x0000001a191c7211 */ /* 0x000fca00078e10ff */
[----:B------:R-:W0:Y:S01]  /*1710*/  LDS R26, [R28] ;  /* 0x000000001c1a7984 */ /* 0x000e220000000800 */
[----:B--2---:R-:W-:-:S05]  /*1720*/  FMUL R22, R22, R29 ;  /* 0x0000001d16167220 */ /* 0x004fca0000400000 */
[----:B------:R-:W-:Y:S04]  /*1730*/  REDG.E.ADD.F32.FTZ.RN.STRONG.GPU desc[UR36][R14.64], R22 ;  /* 0x000000160e0079a6 */ /* 0x000fe8000c12f324 */
[----:B------:R-:W0:Y:S01]  /*1740*/  LDG.E R27, desc[UR36][R18.64+0x8] ;  /* 0x00000824121b7981 */ /* 0x000e22000c1e1900 */
[----:B------:R-:W-:-:S06]  /*1750*/  LEA R29, R25, R28, 0x2 ;  /* 0x0000001c191d7211 */ /* 0x000fcc00078e10ff */
[----:B------:R-:W1:Y:S01]  /*1760*/  LDS R29, [R29] ;  /* 0x000000001d1d7984 */ /* 0x000e620000000800 */
[----:B0-----:R-:W-:-:S05]  /*1770*/  FMUL R27, R27, R26 ;  /* 0x0000001a1b1b7220 */ /* 0x001fca0000400000 */
[----:B------:R0:W-:Y:S04]  /*1780*/  REDG.E.ADD.F32.FTZ.RN.STRONG.GPU desc[UR36][R14.64], R27 ;  /* 0x0000001b0e0079a6 */ /* 0x0001e8000c12f324 */
[----:B------:R-:W1:Y:S01]  /*1790*/  LDG.E R24, desc[UR36][R18.64+0xc] ;  /* 0x00000c2412187981 */ /* 0x000e62000c1e1900 */
[----:B------:R-:W-:-:S05]  /*17a0*/  VIADD R0, R0, 0x8 ;  /* 0x0000000800007836 */ /* 0x000fca0000000000 */
[----:B------:R-:W-:Y:S02]  /*17b0*/  ISETP.NE.AND P1, PT, R0, RZ, PT ;  /* 0x000000ff0000720c */ /* 0x000fe40003f25270 */
[----:B------:R-:W-:Y:S02]  /*17c0*/  LEA R20, R25, R20, 0x5 ;  /* 0x0000001419147211 */ /* 0x000fe400078e28ff */
[----:B------:R-:W-:Y:S01]  /*17d0*/  IADD3 R23, PT, PT, R23, 0x8, RZ ;  /* 0x0000000817177810 */ /* 0x000fe20007ffe0ff */
[----:B-1----:R-:W-:-:S05]  /*17e0*/  FMUL R24, R24, R29 ;  /* 0x0000001d18187220 */ /* 0x002fca0000400000 */
[----:B------:R0:W-:Y:S03]  /*17f0*/  REDG.E.ADD.F32.FTZ.RN.STRONG.GPU desc[UR36][R14.64], R24 ;  /* 0x000000180e0079a6 */ /* 0x0001e6000c12f324 */
[----:B------:R-:W-:Y:S05]  /*1800*/  @P1 BRA `(.L_x_13) ;  /* 0xfffffffc00481947 */ /* 0x000fea000383ffff */
[----:B------:R-:W-:Y:S05]  /*1810*/  BSYNC.RECONVERGENT B1 ;  /* 0x0000000000017941 */ /* 0x000fea0003800200 */
.L_x_12:
[----:B------:R-:W-:-:S07]  /*1820*/  IMAD.MOV.U32 R0, RZ, RZ, R11 ;  /* 0x000000ffff007224 */ /* 0x000fce00078e000b */
.L_x_11:
[----:B------:R-:W-:-:S13]  /*1830*/  ISETP.NE.AND P1, PT, R10, RZ, PT ;  /* 0x000000ff0a00720c */ /* 0x000fda0003f25270 */
[----:B------:R-:W-:Y:S05]  /*1840*/  @!P1 BRA `(.L_x_14) ;  /* 0x0000000400249947 */ /* 0x000fea0003800000 */
[----:B------:R-:W-:-:S04]  /*1850*/  IADD3 R18, PT, PT, R10, -0x1, RZ ;  /* 0xffffffff0a127810 */ /* 0x000fc80007ffe0ff */
[----:B------:R-:W-:-:S13]  /*1860*/  ISETP.GE.U32.AND P1, PT, R18, 0x3, PT ;  /* 0x000000031200780c */ /* 0x000fda0003f26070 */
[----:B------:R-:W-:Y:S05]  /*1870*/  @!P1 BRA `(.L_x_15) ;  /* 0x0000000000789947 */ /* 0x000fea0003800000 */
[----:B------:R-:W1:Y:S01]  /*1880*/  LDC.64 R18, c[0x0][0x380] ;  /* 0x0000e000ff127b82 */ /* 0x000e620000000a00 */
[----:B------:R-:W-:-:S05]  /*1890*/  IADD3 R23, PT, PT, R21, R0, RZ ;  /* 0x0000000015177210 */ /* 0x000fca0007ffe0ff */
[----:B-1----:R-:W-:Y:S02]  /*18a0*/  IMAD.WIDE R18, R23, 0x4, R18 ;  /* 0x0000000417127825 */ /* 0x002fe400078e0212 */
[----:B------:R-:W1:Y:S03]  /*18b0*/  S2UR UR5, SR_CgaCtaId ;  /* 0x00000000000579c3 */ /* 0x000e660000008800 */
[----:B------:R-:W2:Y:S01]  /*18c0*/  LDG.E R20, desc[UR36][R18.64] ;  /* 0x0000002412147981 */ /* 0x000ea2000c1e1900 */
[----:B------:R-:W-:Y:S01]  /*18d0*/  IMAD R22, R3, R4, R0 ;  /* 0x0000000403167224 */ /* 0x000fe200078e0200 */
[----:B------:R-:W-:-:S03]  /*18e0*/  UMOV UR4, 0x400 ;  /* 0x0000040000047882 */ /* 0x000fc60000000000 */
[----:B------:R-:W3:Y:S01]  /*18f0*/  LDC R23, c[0x0][0x3bc] ;  /* 0x0000ef00ff177b82 */ /* 0x000ee20000000800 */
[----:B-1----:R-:W-:Y:S01]  /*1900*/  ULEA UR4, UR5, UR4, 0x18 ;  /* 0x0000000405047291 */ /* 0x002fe2000f8ec0ff */
[----:B---3--:R-:W-:-:S05]  /*1910*/  IMAD R22, R22, R23, R2 ;  /* 0x0000001716167224 */ /* 0x008fca00078e0202 */
[----:B------:R-:W-:-:S05]  /*1920*/  LEA R22, R22, UR4, 0x2 ;  /* 0x0000000416167c11 */ /* 0x000fca000f8e10ff */
[----:B------:R-:W2:Y:S01]  /*1930*/  LDS R25, [R22] ;  /* 0x0000000016197984 */ /* 0x000ea20000000800 */
[----:B0-----:R-:W-:-:S05]  /*1940*/  IMAD R24, R23, 0x4, R22 ;  /* 0x0000000417187824 */ /* 0x001fca00078e0216 */
[----:B------:R-:W0:Y:S01]  /*1950*/  LDS R27, [R24] ;  /* 0x00000000181b7984 */ /* 0x000e220000000800 */
[----:B--2---:R-:W-:-:S05]  /*1960*/  FMUL R25, R20, R25 ;  /* 0x0000001914197220 */ /* 0x004fca0000400000 */
[----:B------:R-:W-:Y:S04]  /*1970*/  REDG.E.ADD.F32.FTZ.RN.STRONG.GPU desc[UR36][R14.64], R25 ;  /* 0x000000190e0079a6 */ /* 0x000fe8000c12f324 */
[----:B------:R-:W0:Y:S01]  /*1980*/  LDG.E R20, desc[UR36][R18.64+0x4] ;  /* 0x0000042412147981 */ /* 0x000e22000c1e1900 */
[----:B------:R-:W-:-:S05]  /*1990*/  LEA R26, R23, R24, 0x2 ;  /* 0x00000018171a7211 */ /* 0x000fca00078e10ff */
[----:B------:R-:W1:Y:S01]  /*19a0*/  LDS R29, [R26] ;  /* 0x000000001a1d7984 */ /* 0x000e620000000800 */
[----:B0-----:R-:W-:-:S05]  /*19b0*/  FMUL R27, R20, R27 ;  /* 0x0000001b141b7220 */ /* 0x001fca0000400000 */
[----:B------:R-:W-:Y:S04]  /*19c0*/  REDG.E.ADD.F32.FTZ.RN.STRONG.GPU desc[UR36][R14.64], R27 ;  /* 0x0000001b0e0079a6 */ /* 0x000fe8000c12f324 */
[----:B------:R-:W1:Y:S01]  /*19d0*/  LDG.E R20, desc[UR36][R18.64+0x8] ;  /* 0x0000082412147981 */ /* 0x000e62000c1e1900 */
[----:B------:R-:W-:-:S06]  /*19e0*/  LEA R23, R23, R26, 0x2 ;  /* 0x0000001a17177211 */ /* 0x000fcc00078e10ff */
[----:B------:R-:W0:Y:S01]  /*19f0*/  LDS R23, [R23] ;  /* 0x0000000017177984 */ /* 0x000e220000000800 */
[----:B-1----:R-:W-:-:S05]  /*1a00*/  FMUL R29, R20, R29 ;  /* 0x0000001d141d7220 */ /* 0x002fca0000400000 */
[----:B------:R1:W-:Y:S04]  /*1a10*/  REDG.E.ADD.F32.FTZ.RN.STRONG.GPU desc[UR36][R14.64], R29 ;  /* 0x0000001d0e0079a6 */ /* 0x0003e8000c12f324 */
[----:B------:R-:W0:Y:S02]  /*1a20*/  LDG.E R20, desc[UR36][R18.64+0xc] ;  /* 0x00000c2412147981 */ /* 0x000e24000c1e1900 */
[----:B0-----:R-:W-:-:S05]  /*1a30*/  FMUL R25, R20, R23 ;  /* 0x0000001714197220 */ /* 0x001fca0000400000 */
[----:B------:R1:W-:Y:S01]  /*1a40*/  REDG.E.ADD.F32.FTZ.RN.STRONG.GPU desc[UR36][R14.64], R25 ;  /* 0x000000190e0079a6 */ /* 0x0003e2000c12f324 */
[----:B------:R-:W-:-:S07]  /*1a50*/  VIADD R0, R0, 0x4 ;  /* 0x0000000400007836 */ /* 0x000fce0000000000 */
.L_x_15:
[----:B------:R-:W-:-:S13]  /*1a60*/  LOP3.LUT P1, R18, R4, 0x3, RZ, 0xc0, !PT ;  /* 0x0000000304127812 */ /* 0x000fda000782c0ff */
[----:B------:R-:W-:Y:S05]  /*1a70*/  @!P1 BRA `(.L_x_14) ;  /* 0x0000000000989947 */ /* 0x000fea0003800000 */
[----:B------:R-:W-:Y:S02]  /*1a80*/  ISETP.NE.AND P1, PT, R18, 0x1, PT ;  /* 0x000000011200780c */ /* 0x000fe40003f25270 */
[----:B------:R-:W-:-:S11]  /*1a90*/  LOP3.LUT P2, RZ, R4, 0x1, RZ, 0xc0, !PT ;  /* 0x0000000104ff7812 */ /* 0x000fd6000784c0ff */
[----:B------:R-:W-:Y:S05]  /*1aa0*/  @!P1 BRA `(.L_x_16) ;  /* 0x0000000000509947 */ /* 0x000fea0003800000 */
[----:B------:R-:W2:Y:S01]  /*1ab0*/  LDC.64 R18, c[0x0][0x380] ;  /* 0x0000e000ff127b82 */ /* 0x000ea20000000a00 */
[----:B------:R-:W-:-:S07]  /*1ac0*/  IADD3 R23, PT, PT, R21, R0, RZ ;  /* 0x0000000015177210 */ /* 0x000fce0007ffe0ff */
[----:B------:R-:W3:Y:S08]  /*1ad0*/  S2UR UR5, SR_CgaCtaId ;  /* 0x00000000000579c3 */ /* 0x000ef00000008800 */
[----:B------:R-:W4:Y:S01]  /*1ae0*/  LDC R22, c[0x0][0x3bc] ;  /* 0x0000ef00ff167b82 */ /* 0x000f220000000800 */
[----:B--2---:R-:W-:-:S05]  /*1af0*/  IMAD.WIDE R18, R23, 0x4, R18 ;  /* 0x0000000417127825 */ /* 0x004fca00078e0212 */
[----:B------:R-:W2:Y:S01]  /*1b00*/  LDG.E R20, desc[UR36][R18.64] ;  /* 0x0000002412147981 */ /* 0x000ea2000c1e1900 */
[----:B------:R-:W-:Y:S01]  /*1b10*/  IMAD R23, R3, R4, R0 ;  /* 0x0000000403177224 */ /* 0x000fe200078e0200 */
[----:B------:R-:W-:Y:S02]  /*1b20*/  UMOV UR4, 0x400 ;  /* 0x0000040000047882 */ /* 0x000fe40000000000 */
[----:B---3--:R-:W-:Y:S01]  /*1b30*/  ULEA UR4, UR5, UR4, 0x18 ;  /* 0x0000000405047291 */ /* 0x008fe2000f8ec0ff */
[----:B----4-:R-:W-:-:S05]  /*1b40*/  IMAD R23, R23, R22, R2 ;  /* 0x0000001617177224 */ /* 0x010fca00078e0202 */
[----:B0-----:R-:W-:-:S05]  /*1b50*/  LEA R27, R23, UR4, 0x2 ;  /* 0x00000004171b7c11 */ /* 0x001fca000f8e10ff */
[----:B------:R-:W2:Y:S01]  /*1b60*/  LDS R23, [R27] ;  /* 0x000000001b177984 */ /* 0x000ea20000000800 */
[----:B------:R-:W-:-:S05]  /*1b70*/  LEA R22, R22, R27, 0x2 ;  /* 0x0000001b16167211 */ /* 0x000fca00078e10ff */
[----:B-1----:R-:W0:Y:S01]  /*1b80*/  LDS R25, [R22] ;  /* 0x0000000016197984 */ /* 0x002e220000000800 */
[----:B--2---:R-:W-:-:S05]  /*1b90*/  FMUL R23, R23, R20 ;  /* 0x0000001417177220 */ /* 0x004fca0000400000 */
[----:B------:R2:W-:Y:S04]  /*1ba0*/  REDG.E.ADD.F32.FTZ.RN.STRONG.GPU desc[UR36][R14.64], R23 ;  /* 0x000000170e0079a6 */ /* 0x0005e8000c12f324 */
[----:B------:R-:W0:Y:S02]  /*1bb0*/  LDG.E R18, desc[UR36][R18.64+0x4] ;  /* 0x0000042412127981 */ /* 0x000e24000c1e1900 */
[----:B0-----:R-:W-:-:S05]  /*1bc0*/  FMUL R25, R25, R18 ;  /* 0x0000001219197220 */ /* 0x001fca0000400000 */
[----:B------:R2:W-:Y:S01]  /*1bd0*/  REDG.E.ADD.F32.FTZ.RN.STRONG.GPU desc[UR36][R14.64], R25 ;  /* 0x000000190e0079a6 */ /* 0x0005e2000c12f324 */
[----:B------:R-:W-:-:S07]  /*1be0*/  VIADD R0, R0, 0x2 ;  /* 0x0000000200007836 */ /* 0x000fce0000000000 */
.L_x_16:
[----:B------:R-:W-:Y:S05]  /*1bf0*/  @!P2 BRA `(.L_x_14) ;  /* 0x000000000038a947 */ /* 0x000fea0003800000 */
[----:B------:R-:W3:Y:S01]  /*1c00*/  LDC.64 R18, c[0x0][0x380] ;  /* 0x0000e000ff127b82 */ /* 0x000ee20000000a00 */
[----:B------:R-:W-:Y:S01]  /*1c10*/  IADD3 R21, PT, PT, R21, R0, RZ ;  /* 0x0000000015157210 */ /* 0x000fe20007ffe0ff */
[----:B------:R-:W4:Y:S04]  /*1c20*/  LDCU UR6, c[0x0][0x3bc] ;  /* 0x00007780ff0677ac */ /* 0x000f280008000800 */
[----:B---3--:R-:W-:-:S06]  /*1c30*/  IMAD.WIDE R18, R21, 0x4, R18 ;  /* 0x0000000415127825 */ /* 0x008fcc00078e0212 */
[----:B------:R-:W3:Y:S01]  /*1c40*/  LDG.E R18, desc[UR36][R18.64] ;  /* 0x0000002412127981 */ /* 0x000ee2000c1e1900 */
[----:B------:R-:W5:Y:S01]  /*1c50*/  S2UR UR5, SR_CgaCtaId ;  /* 0x00000000000579c3 */ /* 0x000f620000008800 */
[----:B------:R-:W-:Y:S01]  /*1c60*/  IMAD R3, R3, R4, R0 ;  /* 0x0000000403037224 */ /* 0x000fe200078e0200 */
[----:B------:R-:W-:-:S03]  /*1c70*/  UMOV UR4, 0x400 ;  /* 0x0000040000047882 */ /* 0x000fc60000000000 */
[----:B----4-:R-:W-:Y:S01]  /*1c80*/  IMAD R3, R3, UR6, R2 ;  /* 0x0000000603037c24 */ /* 0x010fe2000f8e0202 */
[----:B-----5:R-:W-:-:S06]  /*1c90*/  ULEA UR4, UR5, UR4, 0x18 ;  /* 0x0000000405047291 */ /* 0x020fcc000f8ec0ff */
[----:B------:R-:W-:-:S06]  /*1ca0*/  LEA R3, R3, UR4, 0x2 ;  /* 0x0000000403037c11 */ /* 0x000fcc000f8e10ff */
[----:B------:R-:W3:Y:S02]  /*1cb0*/  LDS R3, [R3] ;  /* 0x0000000003037984 */ /* 0x000ee40000000800 */
[----:B---3--:R-:W-:-:S05]  /*1cc0*/  FMUL R21, R18, R3 ;  /* 0x0000000312157220 */ /* 0x008fca0000400000 */
[----:B------:R3:W-:Y:S02]  /*1cd0*/  REDG.E.ADD.F32.FTZ.RN.STRONG.GPU desc[UR36][R14.64], R21 ;  /* 0x000000150e0079a6 */ /* 0x0007e4000c12f324 */
.L_x_14:
[----:B------:R-:W-:Y:S05]  /*1ce0*/  @P0 BRA `(.L_x_17) ;  /* 0xfffffff400c80947 */ /* 0x000fea000383ffff */
[----:B------:R-:W-:Y:S05]  /*1cf0*/  BSYNC.RECONVERGENT B0 ;  /* 0x0000000000007941 */ /* 0x000fea0003800200 */
.L_x_10:
[----:B------:R-:W4:Y:S01]  /*1d00*/  LDCU UR4, c[0x0][0x3a8] ;  /* 0x00007500ff0477ac */ /* 0x000f220008000800 */
[----:B------:R-:W-:-:S04]  /*1d10*/  IADD3 R9, PT, PT, R9, 0x1, RZ ;  /* 0x0000000109097810 */ /* 0x000fc80007ffe0ff */
[----:B----4-:R-:W-:-:S13]  /*1d20*/  ISETP.NE.AND P0, PT, R9, UR4, PT ;  /* 0x0000000409007c0c */ /* 0x010fda000bf05270 */
[----:B------:R-:W-:Y:S05]  /*1d30*/  @P0 BRA `(.L_x_18) ;  /* 0xfffffff4009c0947 */ /* 0x000fea000383ffff */
[----:B------:R-:W-:Y:S05]  /*1d40*/  EXIT ;  /* 0x000000000000794d */ /* 0x000fea0003800000 */
.L_x_19:
[----:B------:R-:W-:-:S00]  /*1d50*/  BRA `(.L_x_19) ;  /* 0xfffffffc00fc7947 */ /* 0x000fc0000383ffff */
[----:B------:R-:W-:-:S00]  /*1d60*/  NOP ;  /* 0x0000000000007918 */ /* 0x000fc00000000000 */
        /* <DEDUP_REMOVED lines=9> */
.L_x_37:


//--------------------- .text._Z7conv_isPfS_S_iiiiiiiiii --------------------------
	.section	.text._Z7conv_isPfS_S_iiiiiiiiii,"ax",@progbits
	.align	128
        .global         _Z7conv_isPfS_S_iiiiiiiiii
        .type           _Z7conv_isPfS_S_iiiiiiiiii,@function
        .size           _Z7conv_isPfS_S_iiiiiiiiii,(.L_x_38 - _Z7conv_isPfS_S_iiiiiiiiii)
        .other          _Z7conv_isPfS_S_iiiiiiiiii,@"STO_CUDA_ENTRY STV_DEFAULT"
_Z7conv_isPfS_S_iiiiiiiiii:
.text._Z7conv_isPfS_S_iiiiiiiiii:
[----:B------:R-:W-:Y:S01]  /*0000*/  LDC R1, c[0x0][0x37c] ;  /* 0x0000df00ff017b82 */ /* 0x000fe20000000800 */
[----:B------:R-:W0:Y:S07]  /*0010*/  LDCU UR4, c[0x0][0x3bc] ;  /* 0x00007780ff0477ac */ /* 0x000e2e0008000800 */
[----:B------:R-:W1:Y:S01]  /*0020*/  LDC R9, c[0x0][0x3a4] ;  /* 0x0000e900ff097b82 */ /* 0x000e620000000800 */
[----:B------:R-:W2:Y:S01]  /*0030*/  S2R R2, SR_CTAID.X ;  /* 0x0000000000027919 */ /* 0x000ea20000002500 */
[----:B------:R-:W-:Y:S01]  /*0040*/  BSSY.RECONVERGENT B0, `(.L_x_20) ;  /* 0x0000165000007945 */ /* 0x000fe20003800200 */
[----:B------:R-:W3:Y:S01]  /*0050*/  LDCU UR6, c[0x0][0x3b8] ;  /* 0x00007700ff0677ac */ /* 0x000ee20008000800 */
[----:B------:R-:W4:Y:S01]  /*0060*/  LDCU.64 UR8, c[0x0][0x358] ;  /* 0x00006b00ff0877ac */ /* 0x000f220008000a00 */
[----:B------:R-:W1:Y:S01]  /*0070*/  LDCU UR12, c[0x0][0x3b8] ;  /* 0x00007700ff0c77ac */ /* 0x000e620008000800 */
[----:B------:R-:W1:Y:S01]  /*0080*/  LDCU UR14, c[0x0][0x3b8] ;  /* 0x00007700ff0e77ac */ /* 0x000e620008000800 */
[----:B0-----:R-:W-:Y:S01]  /*0090*/  I2FP.F32.S32 R0, UR4 ;  /* 0x0000000400007c45 */ /* 0x001fe20008201400 */
[----:B------:R-:W0:Y:S04]  /*00a0*/  LDCU.64 UR4, c[0x0][0x3a8] ;  /* 0x00007500ff0477ac */ /* 0x000e280008000a00 */
[----:B------:R-:W-:Y:S01]  /*00b0*/  FMUL R0, R0, 0.001953125 ;  /* 0x3b00000000007820 */ /* 0x000fe20000400000 */
[----:B------:R-:W0:Y:S01]  /*00c0*/  LDCU UR15, c[0x0][0x3ac] ;  /* 0x00007580ff0f77ac */ /* 0x000e220008000800 */
[----:B-1----:R-:W-:-:S02]  /*00d0*/  IABS R3, R9 ;  /* 0x0000000900037213 */ /* 0x002fc40000000000 */
[----:B------:R2:W1:Y:S01]  /*00e0*/  F2I.CEIL.NTZ R7, R0 ;  /* 0x0000000000077305 */ /* 0x000462000020b100 */
[----:B------:R-:W0:Y:S01]  /*00f0*/  LDCU UR13, c[0x0][0x3ac] ;  /* 0x00007580ff0d77ac */ /* 0x000e220008000800 */
[----:B------:R-:W0:Y:S01]  /*0100*/  LDCU UR7, c[0x0][0x39c] ;  /* 0x00007380ff0777ac */ /* 0x000e220008000800 */
[----:B--2---:R-:W-:Y:S01]  /*0110*/  IABS R0, R2 ;  /* 0x0000000200007213 */ /* 0x004fe20000000000 */
[----:B------:R-:W2:Y:S01]  /*0120*/  LDCU.64 UR10, c[0x0][0x3b0] ;  /* 0x00007600ff0a77ac */ /* 0x000ea20008000a00 */
[----:B-1----:R-:W-:-:S04]  /*0130*/  IABS R11, R7 ;  /* 0x00000007000b7213 */ /* 0x002fc80000000000 */
[----:B------:R-:W1:Y:S08]  /*0140*/  I2F.RP R6, R11 ;  /* 0x0000000b00067306 */ /* 0x000e700000209400 */
[----:B-1----:R-:W1:Y:S02]  /*0150*/  MUFU.RCP R6, R6 ;  /* 0x0000000600067308 */ /* 0x002e640000001000 */
[----:B-1----:R-:W-:-:S06]  /*0160*/  IADD3 R4, PT, PT, R6, 0xffffffe, RZ ;  /* 0x0ffffffe06047810 */ /* 0x002fcc0007ffe0ff */
[----:B------:R-:W1:Y:S08]  /*0170*/  I2F.RP R6, R3 ;  /* 0x0000000300067306 */ /* 0x000e700000209400 */
[----:B------:R5:W3:Y:S08]  /*0180*/  F2I.FTZ.U32.TRUNC.NTZ R5, R4 ;  /* 0x0000000400057305 */ /* 0x000af0000021f000 */
[----:B-1----:R-:W1:Y:S01]  /*0190*/  MUFU.RCP R6, R6 ;  /* 0x0000000600067308 */ /* 0x002e620000001000 */
[----:B-----5:R-:W-:-:S02]  /*01a0*/  HFMA2 R4, -RZ, RZ, 0, 0 ;  /* 0x00000000ff047431 */ /* 0x020fc400000001ff */
[----:B---3--:R-:W-:-:S04]  /*01b0*/  IMAD.MOV R8, RZ, RZ, -R5 ;  /* 0x000000ffff087224 */ /* 0x008fc800078e0a05 */
[----:B------:R-:W-:Y:S01]  /*01c0*/  IMAD R13, R8, R11, RZ ;  /* 0x0000000b080d7224 */ /* 0x000fe200078e02ff */
[----:B------:R-:W-:-:S03]  /*01d0*/  IABS R8, R7 ;  /* 0x0000000700087213 */ /* 0x000fc60000000000 */
[----:B------:R-:W-:-:S04]  /*01e0*/  IMAD.HI.U32 R5, R5, R13, R4 ;  /* 0x0000000d05057227 */ /* 0x000fc800078e0004 */
[----:B------:R-:W-:Y:S02]  /*01f0*/  IMAD.MOV R13, RZ, RZ, -R8 ;  /* 0x000000ffff0d7224 */ /* 0x000fe400078e0a08 */
[----:B------:R-:W-:-:S04]  /*0200*/  IMAD.HI.U32 R8, R5, R0, RZ ;  /* 0x0000000005087227 */ /* 0x000fc800078e00ff */
[----:B------:R-:W-:Y:S02]  /*0210*/  IMAD R0, R8, R13, R0 ;  /* 0x0000000d08007224 */ /* 0x000fe400078e0200 */
[----:B-1----:R-:W-:-:S03]  /*0220*/  VIADD R4, R6, 0xffffffe ;  /* 0x0ffffffe06047836 */ /* 0x002fc60000000000 */
[----:B------:R-:W-:Y:S01]  /*0230*/  ISETP.GT.U32.AND P1, PT, R11, R0, PT ;  /* 0x000000000b00720c */ /* 0x000fe20003f24070 */
[----:B------:R1:W3:Y:S02]  /*0240*/  F2I.FTZ.U32.TRUNC.NTZ R5, R4 ;  /* 0x0000000400057305 */ /* 0x0002e4000021f000 */
[----:B-1----:R-:W-:-:S10]  /*0250*/  MOV R4, RZ ;  /* 0x000000ff00047202 */ /* 0x002fd40000000f00 */
[-C--:B------:R-:W-:Y:S02]  /*0260*/  @!P1 IADD3 R0, PT, PT, R0, -R11.reuse, RZ ;  /* 0x8000000b00009210 */ /* 0x080fe40007ffe0ff */
[----:B------:R-:W-:Y:S02]  /*0270*/  @!P1 IADD3 R8, PT, PT, R8, 0x1, RZ ;  /* 0x0000000108089810 */ /* 0x000fe40007ffe0ff */
[----:B------:R-:W-:Y:S02]  /*0280*/  ISETP.GE.U32.AND P0, PT, R0, R11, PT ;  /* 0x0000000b0000720c */ /* 0x000fe40003f06070 */
[----:B------:R-:W-:Y:S02]  /*0290*/  LOP3.LUT R0, R2, R7, RZ, 0x3c, !PT ;  /* 0x0000000702007212 */ /* 0x000fe400078e3cff */
[----:B------:R-:W-:Y:S02]  /*02a0*/  ISETP.NE.AND P1, PT, R7, RZ, PT ;  /* 0x000000ff0700720c */ /* 0x000fe40003f25270 */
[----:B------:R-:W-:-:S02]  /*02b0*/  ISETP.GE.AND P2, PT, R0, RZ, PT ;  /* 0x000000ff0000720c */ /* 0x000fc40003f46270 */
[----:B---3--:R-:W-:-:S05]  /*02c0*/  IADD3 R0, PT, PT, RZ, -R5, RZ ;  /* 0x80000005ff007210 */ /* 0x008fca0007ffe0ff */
[----:B------:R-:W-:Y:S02]  /*02d0*/  @P0 VIADD R8, R8, 0x1 ;  /* 0x0000000108080836 */ /* 0x000fe40000000000 */
[----:B------:R-:W-:-:S04]  /*02e0*/  IMAD R11, R0, R3, RZ ;  /* 0x00000003000b7224 */ /* 0x000fc800078e02ff */
[----:B------:R-:W-:Y:S01]  /*02f0*/  @!P2 IMAD.MOV R8, RZ, RZ, -R8 ;  /* 0x000000ffff08a224 */ /* 0x000fe200078e0a08 */
[----:B------:R-:W-:Y:S01]  /*0300*/  @!P1 LOP3.LUT R8, RZ, R7, RZ, 0x33, !PT ;  /* 0x00000007ff089212 */ /* 0x000fe200078e33ff */
[----:B------:R-:W-:-:S03]  /*0310*/  IMAD.HI.U32 R4, R5, R11, R4 ;  /* 0x0000000b05047227 */ /* 0x000fc600078e0004 */
[----:B------:R-:W-:Y:S01]  /*0320*/  IABS R10, R8 ;  /* 0x00000008000a7213 */ /* 0x000fe20000000000 */
[----:B------:R-:W-:Y:S01]  /*0330*/  IMAD.U32 R5, RZ, RZ, UR6 ;  /* 0x00000006ff057e24 */ /* 0x000fe2000f8e00ff */
[----:B------:R-:W1:Y:S03]  /*0340*/  LDCU UR6, c[0x0][0x39c] ;  /* 0x00007380ff0677ac */ /* 0x000e660008000800 */
[----:B------:R-:W-:Y:S02]  /*0350*/  IMAD.HI.U32 R6, R4, R10, RZ ;  /* 0x0000000a04067227 */ /* 0x000fe400078e00ff */
[----:B------:R-:W3:Y:S02]  /*0360*/  S2R R4, SR_TID.X ;  /* 0x0000000000047919 */ /* 0x000ee40000002100 */
[----:B------:R-:W-:-:S04]  /*0370*/  IMAD.MOV R0, RZ, RZ, -R6 ;  /* 0x000000ffff007224 */ /* 0x000fc800078e0a06 */
[----:B------:R-:W-:Y:S01]  /*0380*/  IMAD R10, R3, R0, R10 ;  /* 0x00000000030a7224 */ /* 0x000fe200078e020a */
[----:B0-----:R-:W-:-:S04]  /*0390*/  MOV R0, UR5 ;  /* 0x0000000500007c02 */ /* 0x001fc80008000f00 */
[----:B------:R-:W-:Y:S01]  /*03a0*/  ISETP.GT.U32.AND P1, PT, R3, R10, PT ;  /* 0x0000000a0300720c */ /* 0x000fe20003f24070 */
[----:B------:R-:W-:Y:S01]  /*03b0*/  IMAD R12, R0, UR4, RZ ;  /* 0x00000004000c7c24 */ /* 0x000fe2000f8e02ff */
[----:B------:R-:W0:Y:S03]  /*03c0*/  LDCU.64 UR4, c[0x0][0x3b0] ;  /* 0x00007600ff0477ac */ /* 0x000e260008000a00 */
[----:B------:R-:W-:-:S05]  /*03d0*/  IMAD R11, R12, R5, RZ ;  /* 0x000000050c0b7224 */ /* 0x000fca00078e02ff */
[----:B------:R-:W-:-:S03]  /*03e0*/  I2FP.F32.S32 R12, R11 ;  /* 0x0000000b000c7245 */ /* 0x000fc60000201400 */
[-C--:B------:R-:W-:Y:S01]  /*03f0*/  @!P1 IADD3 R10, PT, PT, R10, -R3.reuse, RZ ;  /* 0x800000030a0a9210 */ /* 0x080fe20007ffe0ff */
[----:B------:R-:W-:Y:S02]  /*0400*/  @!P1 VIADD R6, R6, 0x1 ;  /* 0x0000000106069836 */ /* 0x000fe40000000000 */
[----:B------:R-:W-:Y:S01]  /*0410*/  FMUL R12, R12, 0.001953125 ;  /* 0x3b0000000c0c7820 */ /* 0x000fe20000400000 */
[----:B------:R-:W-:Y:S02]  /*0420*/  ISETP.NE.AND P1, PT, R9, RZ, PT ;  /* 0x000000ff0900720c */ /* 0x000fe40003f25270 */
[----:B------:R-:W-:Y:S02]  /*0430*/  ISETP.GE.U32.AND P0, PT, R10, R3, PT ;  /* 0x000000030a00720c */ /* 0x000fe40003f06070 */
[----:B------:R5:W3:Y:S01]  /*0440*/  F2I.CEIL.NTZ R3, R12 ;  /* 0x0000000c00037305 */ /* 0x000ae2000020b100 */
[----:B------:R-:W-:-:S04]  /*0450*/  LOP3.LUT R10, R8, R9, RZ, 0x3c, !PT ;  /* 0x00000009080a7212 */ /* 0x000fc800078e3cff */
[----:B------:R-:W-:Y:S02]  /*0460*/  ISETP.GE.AND P2, PT, R10, RZ, PT ;  /* 0x000000ff0a00720c */ /* 0x000fe40003f46270 */
[----:B-----5:R-:W-:-:S04]  /*0470*/  IADD3 R12, PT, PT, -R8, RZ, RZ ;  /* 0x000000ff080c7210 */ /* 0x020fc80007ffe1ff */
[----:B------:R-:W-:Y:S01]  /*0480*/  @P0 IADD3 R6, PT, PT, R6, 0x1, RZ ;  /* 0x0000000106060810 */ /* 0x000fe20007ffe0ff */
[----:B------:R-:W-:Y:S02]  /*0490*/  IMAD R7, R7, R12, R2 ;  /* 0x0000000c07077224 */ /* 0x000fe400078e0202 */
[----:B---3--:R-:W-:-:S04]  /*04a0*/  IMAD R10, R3, R4, RZ ;  /* 0x00000004030a7224 */ /* 0x008fc800078e02ff */
[----:B------:R-:W-:Y:S01]  /*04b0*/  @!P2 IMAD.MOV R6, RZ, RZ, -R6 ;  /* 0x000000ffff06a224 */ /* 0x000fe200078e0a06 */
[----:B------:R-:W-:Y:S02]  /*04c0*/  @!P1 LOP3.LUT R6, RZ, R9, RZ, 0x33, !PT ;  /* 0x00000009ff069212 */ /* 0x000fe400078e33ff */
[----:B------:R-:W-:-:S03]  /*04d0*/  ISETP.GE.AND P0, PT, R10, R11, PT ;  /* 0x0000000b0a00720c */ /* 0x000fc60003f06270 */
[----:B------:R-:W-:-:S04]  /*04e0*/  IMAD.MOV R13, RZ, RZ, -R6 ;  /* 0x000000ffff0d7224 */ /* 0x000fc800078e0a06 */
[----:B------:R-:W-:-:S06]  /*04f0*/  IMAD R9, R9, R13, R8 ;  /* 0x0000000d09097224 */ /* 0x000fcc00078e0208 */
[----:B012-4-:R-:W-:Y:S05]  /*0500*/  @P0 BRA `(.L_x_21) ;  /* 0x0000001000600947 */ /* 0x017fea0003800000 */
[----:B------:R-:W-:Y:S02]  /*0510*/  ISETP.GE.AND P0, PT, R3, 0x1, PT ;  /* 0x000000010300780c */ /* 0x000fe40003f06270 */
[----:B------:R-:W-:-:S11]  /*0520*/  VIADDMNMX R8, R10, R3, R11, PT ;  /* 0x000000030a087246 */ /* 0x000fd6000380010b */
[----:B------:R-:W-:Y:S05]  /*0530*/  @!P0 BRA `(.L_x_21) ;  /* 0x0000001000548947 */ /* 0x000fea0003800000 */
[C---:B------:R-:W-:Y:S01]  /*0540*/  VIADDMNMX R3, R10.reuse, 0x1, R8, !PT ;  /* 0x000000010a037846 */ /* 0x040fe20007800108 */
[----:B------:R-:W-:Y:S03]  /*0550*/  BSSY.RECONVERGENT B1, `(.L_x_22) ;  /* 0x000004d000017945 */ /* 0x000fe60003800200 */
[C---:B------:R-:W-:Y:S01]  /*0560*/  IADD3 R11, PT, PT, -R10.reuse, R3, RZ ;  /* 0x000000030a0b7210 */ /* 0x040fe20007ffe1ff */
[----:B------:R-:W-:-:S03]  /*0570*/  IMAD.IADD R3, R10, 0x1, -R3 ;  /* 0x000000010a037824 */ /* 0x000fc600078e0a03 */
[----:B------:R-:W-:Y:S02]  /*0580*/  LOP3.LUT P1, R11, R11, 0x3, RZ, 0xc0, !PT ;  /* 0x000000030b0b7812 */ /* 0x000fe4000782c0ff */
[----:B------:R-:W-:-:S11]  /*0590*/  ISETP.GT.U32.AND P0, PT, R3, -0x4, PT ;  /* 0xfffffffc0300780c */ /* 0x000fd60003f04070 */
[----:B------:R-:W-:Y:S05]  /*05a0*/  @!P1 BRA `(.L_x_23) ;  /* 0x00000004001c9947 */ /* 0x000fea0003800000 */
[----:B------:R-:W-:Y:S01]  /*05b0*/  IABS R12, R5 ;  /* 0x00000005000c7213 */ /* 0x000fe20000000000 */
[----:B------:R-:W0:Y:S01]  /*05c0*/  S2R R14, SR_CgaCtaId ;  /* 0x00000000000e7919 */ /* 0x000e220000008800 */
[----:B------:R-:W-:Y:S01]  /*05d0*/  MOV R13, 0x400 ;  /* 0x00000400000d7802 */ /* 0x000fe20000000f00 */
[----:B------:R-:W-:Y:S01]  /*05e0*/  IMAD.MOV.U32 R16, RZ, RZ, RZ ;  /* 0x000000ffff107224 */ /* 0x000fe200078e00ff */
[----:B------:R-:W1:Y:S01]  /*05f0*/  I2F.RP R2, R12 ;  /* 0x0000000c00027306 */ /* 0x000e620000209400 */
[----:B------:R-:W-:-:S07]  /*0600*/  ISETP.NE.AND P1, PT, R0, RZ, PT ;  /* 0x000000ff0000720c */ /* 0x000fce0003f25270 */
[----:B-1----:R-:W1:Y:S01]  /*0610*/  MUFU.RCP R2, R2 ;  /* 0x0000000200027308 */ /* 0x002e620000001000 */
[----:B0-----:R-:W-:Y:S01]  /*0620*/  LEA R13, R14, R13, 0x18 ;  /* 0x0000000d0e0d7211 */ /* 0x001fe200078ec0ff */
[----:B------:R-:W-:Y:S01]  /*0630*/  HFMA2 R14, -RZ, RZ, 0, 0 ;  /* 0x00000000ff0e7431 */ /* 0x000fe200000001ff */
[----:B-1----:R-:W-:-:S05]  /*0640*/  IADD3 R3, PT, PT, R2, 0xffffffe, RZ ;  /* 0x0ffffffe02037810 */ /* 0x002fca0007ffe0ff */
[----:B------:R-:W0:Y:S02]  /*0650*/  F2I.FTZ.U32.TRUNC.NTZ R15, R3 ;  /* 0x00000003000f7305 */ /* 0x000e24000021f000 */
[----:B0-----:R-:W-:-:S04]  /*0660*/  IMAD.MOV R5, RZ, RZ, -R15 ;  /* 0x000000ffff057224 */ /* 0x001fc800078e0a0f */
[----:B------:R-:W-:-:S04]  /*0670*/  IMAD R5, R5, R12, RZ ;  /* 0x0000000c05057224 */ /* 0x000fc800078e02ff */
[----:B------:R-:W-:Y:S01]  /*0680*/  IMAD.HI.U32 R14, R15, R5, R14 ;  /* 0x000000050f0e7227 */ /* 0x000fe200078e000e */
[----:B------:R-:W-:-:S07]  /*0690*/  LOP3.LUT R15, RZ, R0, RZ, 0x33, !PT ;  /* 0x00000000ff0f7212 */ /* 0x000fce00078e33ff */
.L_x_24:
[----:B------:R-:W-:Y:S01]  /*06a0*/  MOV R0, UR13 ;  /* 0x0000000d00007c02 */ /* 0x000fe20008000f00 */
[----:B------:R-:W-:Y:S01]  /*06b0*/  IMAD.U32 R5, RZ, RZ, UR12 ;  /* 0x0000000cff057e24 */ /* 0x000fe2000f8e00ff */
[----:B------:R-:W-:Y:S02]  /*06c0*/  IABS R3, R10 ;  /* 0x0000000a00037213 */ /* 0x000fe40000000000 */
[----:B0-----:R-:W-:Y:S02]  /*06d0*/  IABS R17, R0 ;  /* 0x0000000000117213 */ /* 0x001fe40000000000 */
[----:B------:R-:W-:Y:S01]  /*06e0*/  IABS R20, R5 ;  /* 0x0000000500147213 */ /* 0x000fe20000000000 */
[----:B------:R-:W-:Y:S01]  /*06f0*/  IMAD.HI.U32 R19, R14, R3, RZ ;  /* 0x000000030e137227 */ /* 0x000fe200078e00ff */
[----:B------:R-:W0:Y:S04]  /*0700*/  I2F.RP R18, R17 ;  /* 0x0000001100127306 */ /* 0x000e280000209400 */
[----:B------:R-:W-:-:S05]  /*0710*/  IADD3 R2, PT, PT, -R19, RZ, RZ ;  /* 0x000000ff13027210 */ /* 0x000fca0007ffe1ff */
[----:B------:R-:W-:Y:S01]  /*0720*/  IMAD R3, R20, R2, R3 ;  /* 0x0000000214037224 */ /* 0x000fe200078e0203 */
[----:B------:R-:W-:-:S04]  /*0730*/  LOP3.LUT R2, R10, R5, RZ, 0x3c, !PT ;  /* 0x000000050a027212 */ /* 0x000fc800078e3cff */
[----:B------:R-:W-:Y:S01]  /*0740*/  ISETP.GT.U32.AND P3, PT, R12, R3, PT ;  /* 0x000000030c00720c */ /* 0x000fe20003f64070 */
[----:B0-----:R-:W0:Y:S01]  /*0750*/  MUFU.RCP R18, R18 ;  /* 0x0000001200127308 */ /* 0x001e220000001000 */
[----:B------:R-:W-:-:S11]  /*0760*/  ISETP.GE.AND P4, PT, R2, RZ, PT ;  /* 0x000000ff0200720c */ /* 0x000fd60003f86270 */
[----:B------:R-:W-:Y:S02]  /*0770*/  @!P3 IADD3 R3, PT, PT, R3, -R20, RZ ;  /* 0x800000140303b210 */ /* 0x000fe40007ffe0ff */
[----:B------:R-:W-:Y:S02]  /*0780*/  @!P3 IADD3 R19, PT, PT, R19, 0x1, RZ ;  /* 0x000000011313b810 */ /* 0x000fe40007ffe0ff */
[----:B------:R-:W-:Y:S01]  /*0790*/  ISETP.GE.U32.AND P2, PT, R3, R12, PT ;  /* 0x0000000c0300720c */ /* 0x000fe20003f46070 */
[----:B0-----:R-:W-:Y:S01]  /*07a0*/  VIADD R20, R18, 0xffffffe ;  /* 0x0ffffffe12147836 */ /* 0x001fe20000000000 */
[----:B------:R-:W-:-:S03]  /*07b0*/  ISETP.NE.AND P3, PT, R5, RZ, PT ;  /* 0x000000ff0500720c */ /* 0x000fc60003f65270 */
[----:B------:R-:W0:Y:S08]  /*07c0*/  F2I.FTZ.U32.TRUNC.NTZ R3, R20 ;  /* 0x0000001400037305 */ /* 0x000e30000021f000 */
[----:B------:R-:W-:-:S04]  /*07d0*/  @P2 IADD3 R19, PT, PT, R19, 0x1, RZ ;  /* 0x0000000113132810 */ /* 0x000fc80007ffe0ff */
[----:B------:R-:W-:Y:S02]  /*07e0*/  @!P4 IADD3 R19, PT, PT, -R19, RZ, RZ ;  /* 0x000000ff1313c210 */ /* 0x000fe40007ffe1ff */
[----:B------:R-:W-:Y:S01]  /*07f0*/  @!P3 LOP3.LUT R19, RZ, R5, RZ, 0x33, !PT ;  /* 0x00000005ff13b212 */ /* 0x000fe200078e33ff */
[----:B0-----:R-:W-:-:S03]  /*0800*/  IMAD.MOV R2, RZ, RZ, -R3 ;  /* 0x000000ffff027224 */ /* 0x001fc600078e0a03 */
[----:B------:R-:W-:Y:S01]  /*0810*/  IABS R18, R19 ;  /* 0x0000001300127213 */ /* 0x000fe20000000000 */
[----:B------:R-:W-:Y:S01]  /*0820*/  IMAD R21, R2, R17, RZ ;  /* 0x0000001102157224 */ /* 0x000fe200078e02ff */
[----:B------:R-:W-:-:S05]  /*0830*/  MOV R2, RZ ;  /* 0x000000ff00027202 */ /* 0x000fca0000000f00 */
[----:B------:R-:W-:-:S06]  /*0840*/  IMAD.HI.U32 R2, R3, R21, R2 ;  /* 0x0000001503027227 */ /* 0x000fcc00078e0002 */
[----:B------:R-:W-:-:S04]  /*0850*/  IMAD.HI.U32 R2, R2, R18, RZ ;  /* 0x0000001202027227 */ /* 0x000fc800078e00ff */
[----:B------:R-:W-:-:S04]  /*0860*/  IMAD.MOV R3, RZ, RZ, -R2 ;  /* 0x000000ffff037224 */ /* 0x000fc800078e0a02 */
[----:B------:R-:W-:Y:S01]  /*0870*/  IMAD R18, R17, R3, R18 ;  /* 0x0000000311127224 */ /* 0x000fe200078e0212 */
[----:B------:R-:W-:-:S04]  /*0880*/  LOP3.LUT R3, R19, R0, RZ, 0x3c, !PT ;  /* 0x0000000013037212 */ /* 0x000fc800078e3cff */
[----:B------:R-:W-:Y:S02]  /*0890*/  ISETP.GT.U32.AND P3, PT, R17, R18, PT ;  /* 0x000000121100720c */ /* 0x000fe40003f64070 */
[----:B------:R-:W-:-:S11]  /*08a0*/  ISETP.GE.AND P4, PT, R3, RZ, PT ;  /* 0x000000ff0300720c */ /* 0x000fd60003f86270 */
[-C--:B------:R-:W-:Y:S02]  /*08b0*/  @!P3 IADD3 R18, PT, PT, R18, -R17.reuse, RZ ;  /* 0x800000111212b210 */ /* 0x080fe40007ffe0ff */
[----:B------:R-:W-:Y:S02]  /*08c0*/  @!P3 IADD3 R2, PT, PT, R2, 0x1, RZ ;  /* 0x000000010202b810 */ /* 0x000fe40007ffe0ff */
[----:B------:R-:W-:-:S13]  /*08d0*/  ISETP.GE.U32.AND P2, PT, R18, R17, PT ;  /* 0x000000111200720c */ /* 0x000fda0003f46070 */
[----:B------:R-:W-:-:S05]  /*08e0*/  @P2 VIADD R2, R2, 0x1 ;  /* 0x0000000102022836 */ /* 0x000fca0000000000 */
[----:B------:R-:W-:-:S04]  /*08f0*/  @!P4 IADD3 R2, PT, PT, -R2, RZ, RZ ;  /* 0x000000ff0202c210 */ /* 0x000fc80007ffe1ff */
[----:B------:R-:W-:Y:S02]  /*0900*/  SEL R17, R15, R2, !P1 ;  /* 0x000000020f117207 */ /* 0x000fe40004800000 */
[----:B------:R-:W0:Y:S02]  /*0910*/  LDC.64 R2, c[0x0][0x380] ;  /* 0x0000e000ff027b82 */ /* 0x000e240000000a00 */
[----:B------:R-:W-:Y:S01]  /*0920*/  IADD3 R18, PT, PT, -R17, RZ, RZ ;  /* 0x000000ff11127210 */ /* 0x000fe20007ffe1ff */
[----:B------:R-:W-:-:S04]  /*0930*/  IMAD R17, R6, UR4, R17 ;  /* 0x0000000406117c24 */ /* 0x000fc8000f8e0211 */
[--C-:B------:R-:W-:Y:S02]  /*0940*/  IMAD R18, R0, R18, R19.reuse ;  /* 0x0000001200127224 */ /* 0x100fe400078e0213 */
[----:B------:R-:W-:Y:S02]  /*0950*/  IMAD.MOV R19, RZ, RZ, -R19 ;  /* 0x000000ffff137224 */ /* 0x000fe400078e0a13 */
[----:B------:R-:W-:Y:S02]  /*0960*/  IMAD R18, R9, UR5, R18 ;  /* 0x0000000509127c24 */ /* 0x000fe4000f8e0212 */
[----:B------:R-:W-:Y:S02]  /*0970*/  IMAD R19, R5, R19, R10 ;  /* 0x0000001305137224 */ /* 0x000fe400078e020a */
[----:B------:R-:W-:-:S04]  /*0980*/  IMAD R18, R17, UR6, R18 ;  /* 0x0000000611127c24 */ /* 0x000fc8000f8e0212 */
[----:B------:R-:W-:-:S04]  /*0990*/  IMAD R17, R18, R5, R19 ;  /* 0x0000000512117224 */ /* 0x000fc800078e0213 */
[----:B0-----:R-:W-:-:S06]  /*09a0*/  IMAD.WIDE R2, R17, 0x4, R2 ;  /* 0x0000000411027825 */ /* 0x001fcc00078e0202 */
[----:B------:R-:W2:Y:S01]  /*09b0*/  LDG.E R2, desc[UR8][R2.64] ;  /* 0x0000000802027981 */ /* 0x000ea2000c1e1900 */
[C---:B------:R-:W-:Y:S01]  /*09c0*/  LEA R17, R10.reuse, R13, 0x2 ;  /* 0x0000000d0a117211 */ /* 0x040fe200078e10ff */
[----:B------:R-:W-:Y:S01]  /*09d0*/  VIADD R10, R10, 0x1 ;  /* 0x000000010a0a7836 */ /* 0x000fe20000000000 */
[----:B------:R-:W-:-:S04]  /*09e0*/  IADD3 R16, PT, PT, R16, 0x1, RZ ;  /* 0x0000000110107810 */ /* 0x000fc80007ffe0ff */
[----:B------:R-:W-:Y:S01]  /*09f0*/  ISETP.NE.AND P2, PT, R16, R11, PT ;  /* 0x0000000b1000720c */ /* 0x000fe20003f45270 */
[----:B--2---:R0:W-:-:S12]  /*0a00*/  STS [R17], R2 ;  /* 0x0000000211007388 */ /* 0x0041d80000000800 */
[----:B------:R-:W-:Y:S05]  /*0a10*/  @P2 BRA `(.L_x_24) ;  /* 0xfffffffc00202947 */ /* 0x000fea000383ffff */
.L_x_23:
[----:B------:R-:W-:Y:S05]  /*0a20*/  BSYNC.RECONVERGENT B1 ;  /* 0x0000000000017941 */ /* 0x000fea0003800200 */
.L_x_22:
[----:B------:R-:W-:Y:S05]  /*0a30*/  @P0 BRA `(.L_x_21) ;  /* 0x0000000c00140947 */ /* 0x000fea0003800000 */
[----:B------:R-:W-:Y:S01]  /*0a40*/  IABS R11, R5 ;  /* 0x00000005000b7213 */ /* 0x000fe20000000000 */
[----:B------:R-:W1:Y:S01]  /*0a50*/  S2R R0, SR_CgaCtaId ;  /* 0x0000000000007919 */ /* 0x000e620000008800 */
[----:B------:R-:W-:Y:S02]  /*0a60*/  MOV R13, 0x400 ;  /* 0x00000400000d7802 */ /* 0x000fe40000000f00 */
[----:B------:R-:W2:Y:S08]  /*0a70*/  I2F.RP R5, R11 ;  /* 0x0000000b00057306 */ /* 0x000eb00000209400 */
[----:B--2---:R-:W0:Y:S01]  /*0a80*/  MUFU.RCP R5, R5 ;  /* 0x0000000500057308 */ /* 0x004e220000001000 */
[----:B-1----:R-:W-:-:S02]  /*0a90*/  LEA R13, R0, R13, 0x18 ;  /* 0x0000000d000d7211 */ /* 0x002fc400078ec0ff */
[----:B0-----:R-:W-:-:S05]  /*0aa0*/  IADD3 R2, PT, PT, R5, 0xffffffe, RZ ;  /* 0x0ffffffe05027810 */ /* 0x001fca0007ffe0ff */
[----:B------:R0:W1:Y:S02]  /*0ab0*/  F2I.FTZ.U32.TRUNC.NTZ R3, R2 ;  /* 0x0000000200037305 */ /* 0x000064000021f000 */
[----:B0-----:R-:W-:Y:S01]  /*0ac0*/  IMAD.MOV.U32 R2, RZ, RZ, RZ ;  /* 0x000000ffff027224 */ /* 0x001fe200078e00ff */
[----:B-1----:R-:W-:-:S05]  /*0ad0*/  IADD3 R12, PT, PT, RZ, -R3, RZ ;  /* 0x80000003ff0c7210 */ /* 0x002fca0007ffe0ff */
[----:B------:R-:W-:-:S04]  /*0ae0*/  IMAD R15, R12, R11, RZ ;  /* 0x0000000b0c0f7224 */ /* 0x000fc800078e02ff */
[----:B------:R-:W-:-:S07]  /*0af0*/  IMAD.HI.U32 R12, R3, R15, R2 ;  /* 0x0000000f030c7227 */ /* 0x000fce00078e0002 */
.L_x_25:
[----:B------:R-:W-:Y:S01]  /*0b00*/  MOV R5, UR14 ;  /* 0x0000000e00057c02 */ /* 0x000fe20008000f00 */
[----:B------:R-:W-:Y:S01]  /*0b10*/  VIADD R22, R10, 0x1 ;  /* 0x000000010a167836 */ /* 0x000fe20000000000 */
[----:B------:R-:W-:Y:S02]  /*0b20*/  IABS R17, R10 ;  /* 0x0000000a00117213 */ /* 0x000fe40000000000 */
[----:B-1----:R-:W-:Y:S02]  /*0b30*/  IABS R14, R5 ;  /* 0x00000005000e7213 */ /* 0x002fe40000000000 */
[----:B------:R-:W-:Y:S01]  /*0b40*/  MOV R0, UR15 ;  /* 0x0000000f00007c02 */ /* 0x000fe20008000f00 */
[----:B------:R-:W-:Y:S01]  /*0b50*/  IMAD.HI.U32 R15, R12, R17, RZ ;  /* 0x000000110c0f7227 */ /* 0x000fe200078e00ff */
[----:B------:R-:W0:Y:S01]  /*0b60*/  I2F.RP R16, R14 ;  /* 0x0000000e00107306 */ /* 0x000e220000209400 */
[----:B------:R-:W-:Y:S02]  /*0b70*/  IADD3 R18, PT, PT, R10, 0x2, RZ ;  /* 0x000000020a127810 */ /* 0x000fe40007ffe0ff */
[----:B------:R-:W-:-:S02]  /*0b80*/  IMAD.MOV R20, RZ, RZ, -R15 ;  /* 0x000000ffff147224 */ /* 0x000fc400078e0a0f */
[----:B------:R-:W-:Y:S02]  /*0b90*/  IABS R21, R18 ;  /* 0x0000001200157213 */ /* 0x000fe40000000000 */
[----:B------:R-:W-:-:S05]  /*0ba0*/  IMAD R20, R14, R20, R17 ;  /* 0x000000140e147224 */ /* 0x000fca00078e0211 */
[----:B------:R-:W-:Y:S01]  /*0bb0*/  ISETP.GT.U32.AND P1, PT, R11, R20, PT ;  /* 0x000000140b00720c */ /* 0x000fe20003f24070 */
[----:B0-----:R-:W0:-:S12]  /*0bc0*/  MUFU.RCP R16, R16 ;  /* 0x0000001000107308 */ /* 0x001e180000001000 */
[----:B------:R-:W-:Y:S01]  /*0bd0*/  @!P1 IADD3 R20, PT, PT, R20, -R14, RZ ;  /* 0x8000000e14149210 */ /* 0x000fe20007ffe0ff */
[----:B------:R-:W-:-:S03]  /*0be0*/  @!P1 VIADD R15, R15, 0x1 ;  /* 0x000000010f0f9836 */ /* 0x000fc60000000000 */
[----:B------:R-:W-:Y:S01]  /*0bf0*/  ISETP.GE.U32.AND P2, PT, R20, R11, PT ;  /* 0x0000000b1400720c */ /* 0x000fe20003f46070 */
[----:B------:R-:W-:Y:S01]  /*0c00*/  IMAD.MOV.U32 R11, RZ, RZ, R14 ;  /* 0x000000ffff0b7224 */ /* 0x000fe200078e000e */
[----:B0-----:R-:W-:Y:S02]  /*0c10*/  IADD3 R2, PT, PT, R16, 0xffffffe, RZ ;  /* 0x0ffffffe10027810 */ /* 0x001fe40007ffe0ff */
[----:B------:R-:W-:Y:S02]  /*0c20*/  IABS R16, R0 ;  /* 0x0000000000107213 */ /* 0x000fe40000000000 */
[----:B------:R0:W1:Y:S07]  /*0c30*/  F2I.FTZ.U32.TRUNC.NTZ R3, R2 ;  /* 0x0000000200037305 */ /* 0x00006e000021f000 */
[----:B------:R-:W-:Y:S01]  /*0c40*/  @P2 IADD3 R15, PT, PT, R15, 0x1, RZ ;  /* 0x000000010f0f2810 */ /* 0x000fe20007ffe0ff */
[----:B------:R-:W2:Y:S01]  /*0c50*/  I2F.RP R23, R16 ;  /* 0x0000001000177306 */ /* 0x000ea20000209400 */
[----:B0-----:R-:W-:-:S02]  /*0c60*/  MOV R2, RZ ;  /* 0x000000ff00027202 */ /* 0x001fc40000000f00 */
[----:B-1----:R-:W-:-:S05]  /*0c70*/  IADD3 R19, PT, PT, RZ, -R3, RZ ;  /* 0x80000003ff137210 */ /* 0x002fca0007ffe0ff */
[----:B------:R-:W-:Y:S01]  /*0c80*/  IMAD R17, R19, R14, RZ ;  /* 0x0000000e13117224 */ /* 0x000fe200078e02ff */
[----:B------:R-:W-:Y:S01]  /*0c90*/  IABS R19, R22 ;  /* 0x0000001600137213 */ /* 0x000fe20000000000 */
[----:B--2---:R-:W0:Y:S02]  /*0ca0*/  MUFU.RCP R23, R23 ;  /* 0x0000001700177308 */ /* 0x004e240000001000 */
[----:B------:R-:W-:-:S04]  /*0cb0*/  IMAD.HI.U32 R12, R3, R17, R2 ;  /* 0x00000011030c7227 */ /* 0x000fc800078e0002 */
[----:B------:R-:W-:Y:S02]  /*0cc0*/  IMAD.MOV.U32 R3, RZ, RZ, R19 ;  /* 0x000000ffff037224 */ /* 0x000fe400078e0013 */
[----:B------:R-:W-:-:S04]  /*0cd0*/  IMAD.HI.U32 R2, R12, R21, RZ ;  /* 0x000000150c027227 */ /* 0x000fc800078e00ff */
[----:B------:R-:W-:Y:S01]  /*0ce0*/  IMAD.HI.U32 R17, R12, R3, RZ ;  /* 0x000000030c117227 */ /* 0x000fe200078e00ff */
[----:B------:R-:W-:-:S04]  /*0cf0*/  IADD3 R24, PT, PT, -R2, RZ, RZ ;  /* 0x000000ff02187210 */ /* 0x000fc80007ffe1ff */
[----:B------:R-:W-:Y:S01]  /*0d00*/  IADD3 R19, PT, PT, -R17, RZ, RZ ;  /* 0x000000ff11137210 */ /* 0x000fe20007ffe1ff */
[----:B------:R-:W-:-:S04]  /*0d10*/  IMAD R24, R14, R24, R21 ;  /* 0x000000180e187224 */ /* 0x000fc800078e0215 */
[----:B------:R-:W-:Y:S01]  /*0d20*/  IMAD R20, R14, R19, R3 ;  /* 0x000000130e147224 */ /* 0x000fe200078e0203 */
[----:B------:R-:W-:Y:S01]  /*0d30*/  ISETP.GT.U32.AND P3, PT, R11, R24, PT ;  /* 0x000000180b00720c */ /* 0x000fe20003f64070 */
[----:B0-----:R-:W-:Y:S01]  /*0d40*/  VIADD R3, R23, 0xffffffe ;  /* 0x0ffffffe17037836 */ /* 0x001fe20000000000 */
[-C--:B------:R-:W-:Y:S02]  /*0d50*/  LOP3.LUT R19, R22, R5.reuse, RZ, 0x3c, !PT ;  /* 0x0000000516137212 */ /* 0x080fe400078e3cff */
[----:B------:R-:W-:Y:S02]  /*0d60*/  ISETP.GT.U32.AND P5, PT, R11, R20, PT ;  /* 0x000000140b00720c */ /* 0x000fe40003fa4070 */
[----:B------:R-:W-:Y:S01]  /*0d70*/  ISETP.GE.AND P4, PT, R19, RZ, PT ;  /* 0x000000ff1300720c */ /* 0x000fe20003f86270 */
[----:B------:R-:W0:Y:S01]  /*0d80*/  F2I.FTZ.U32.TRUNC.NTZ R3, R3 ;  /* 0x0000000300037305 */ /* 0x000e22000021f000 */
[----:B------:R-:W-:-:S04]  /*0d90*/  LOP3.LUT R19, R18, R5, RZ, 0x3c, !PT ;  /* 0x0000000512137212 */ /* 0x000fc800078e3cff */
[----:B------:R-:W-:Y:S01]  /*0da0*/  ISETP.GE.AND P6, PT, R19, RZ, PT ;  /* 0x000000ff1300720c */ /* 0x000fe20003fc6270 */
[----:B------:R-:W-:Y:S01]  /*0db0*/  @!P3 VIADD R2, R2, 0x1 ;  /* 0x000000010202b836 */ /* 0x000fe20000000000 */
[----:B------:R-:W-:-:S03]  /*0dc0*/  @!P3 IADD3 R24, PT, PT, R24, -R14, RZ ;  /* 0x8000000e1818b210 */ /* 0x000fc60007ffe0ff */
[----:B------:R-:W-:Y:S02]  /*0dd0*/  @!P5 IADD3 R20, PT, PT, R20, -R14, RZ ;  /* 0x8000000e1414d210 */ /* 0x000fe40007ffe0ff */
[----:B------:R-:W-:Y:S02]  /*0de0*/  @!P5 IADD3 R17, PT, PT, R17, 0x1, RZ ;  /* 0x000000011111d810 */ /* 0x000fe40007ffe0ff */
[-C--:B------:R-:W-:Y:S02]  /*0df0*/  ISETP.GE.U32.AND P0, PT, R20, R11.reuse, PT ;  /* 0x0000000b1400720c */ /* 0x080fe40003f06070 */
[----:B------:R-:W-:Y:S02]  /*0e00*/  ISETP.GE.U32.AND P5, PT, R24, R11, PT ;  /* 0x0000000b1800720c */ /* 0x000fe40003fa6070 */
[----:B0-----:R-:W-:-:S05]  /*0e10*/  IADD3 R21, PT, PT, RZ, -R3, RZ ;  /* 0x80000003ff157210 */ /* 0x001fca0007ffe0ff */
[----:B------:R-:W-:-:S04]  /*0e20*/  IMAD R21, R21, R16, RZ ;  /* 0x0000001015157224 */ /* 0x000fc800078e02ff */
[----:B------:R-:W-:Y:S01]  /*0e30*/  @P0 VIADD R17, R17, 0x1 ;  /* 0x0000000111110836 */ /* 0x000fe20000000000 */
[----:B------:R-:W-:Y:S02]  /*0e40*/  ISETP.NE.AND P0, PT, R5, RZ, PT ;  /* 0x000000ff0500720c */ /* 0x000fe40003f05270 */
[----:B------:R-:W-:Y:S02]  /*0e50*/  @P5 IADD3 R2, PT, PT, R2, 0x1, RZ ;  /* 0x0000000102025810 */ /* 0x000fe40007ffe0ff */
[----:B------:R-:W-:Y:S02]  /*0e60*/  MOV R20, R17 ;  /* 0x0000001100147202 */ /* 0x000fe40000000f00 */
[----:B------:R-:W-:Y:S02]  /*0e70*/  LOP3.LUT R17, RZ, R5, RZ, 0x33, !PT ;  /* 0x00000005ff117212 */ /* 0x000fe400078e33ff */
[----:B------:R-:W-:-:S04]  /*0e80*/  @!P4 IADD3 R20, PT, PT, -R20, RZ, RZ ;  /* 0x000000ff1414c210 */ /* 0x000fc80007ffe1ff */
[----:B------:R-:W-:Y:S01]  /*0e90*/  SEL R19, R17, R20, !P0 ;  /* 0x0000001411137207 */ /* 0x000fe20004000000 */
[----:B------:R-:W-:Y:S02]  /*0ea0*/  IMAD.MOV.U32 R20, RZ, RZ, R2 ;  /* 0x000000ffff147224 */ /* 0x000fe400078e0002 */
[----:B------:R-:W-:Y:S01]  /*0eb0*/  HFMA2 R2, -RZ, RZ, 0, 0 ;  /* 0x00000000ff027431 */ /* 0x000fe200000001ff */
[----:B------:R-:W-:Y:S02]  /*0ec0*/  IABS R23, R19 ;  /* 0x0000001300177213 */ /* 0x000fe40000000000 */
[----:B------:R-:W-:Y:S02]  /*0ed0*/  @!P6 IADD3 R20, PT, PT, -R20, RZ, RZ ;  /* 0x000000ff1414e210 */ /* 0x000fe40007ffe1ff */
[----:B------:R-:W-:Y:S02]  /*0ee0*/  IMAD.HI.U32 R2, R3, R21, R2 ;  /* 0x0000001503027227 */ /* 0x000fe400078e0002 */
[----:B------:R-:W-:-:S04]  /*0ef0*/  SEL R3, R17, R20, !P0 ;  /* 0x0000001411037207 */ /* 0x000fc80004000000 */
[----:B------:R-:W-:Y:S01]  /*0f00*/  IABS R27, R3 ;  /* 0x00000003001b7213 */ /* 0x000fe20000000000 */
[----:B------:R-:W-:-:S04]  /*0f10*/  IMAD.HI.U32 R20, R2, R23, RZ ;  /* 0x0000001702147227 */ /* 0x000fc800078e00ff */
[----:B------:R-:W-:-:S04]  /*0f20*/  IMAD.MOV R21, RZ, RZ, -R20 ;  /* 0x000000ffff157224 */ /* 0x000fc800078e0a14 */
[----:B------:R-:W-:Y:S02]  /*0f30*/  IMAD R23, R16, R21, R23 ;  /* 0x0000001510177224 */ /* 0x000fe400078e0217 */
[----:B------:R-:W-:-:S03]  /*0f40*/  IMAD.HI.U32 R21, R2, R27, RZ ;  /* 0x0000001b02157227 */ /* 0x000fc600078e00ff */
[----:B------:R-:W-:Y:S02]  /*0f50*/  ISETP.GT.U32.AND P3, PT, R16, R23, PT ;  /* 0x000000171000720c */ /* 0x000fe40003f64070 */
[----:B------:R-:W-:-:S05]  /*0f60*/  IADD3 R24, PT, PT, -R21, RZ, RZ ;  /* 0x000000ff15187210 */ /* 0x000fca0007ffe1ff */
[----:B------:R-:W-:Y:S01]  /*0f70*/  IMAD R27, R16, R24, R27 ;  /* 0x00000018101b7224 */ /* 0x000fe200078e021b */
[----:B------:R-:W-:-:S04]  /*0f80*/  LOP3.LUT R24, R10, R5, RZ, 0x3c, !PT ;  /* 0x000000050a187212 */ /* 0x000fc800078e3cff */
[----:B------:R-:W-:Y:S02]  /*0f90*/  ISETP.GE.AND P4, PT, R24, RZ, PT ;  /* 0x000000ff1800720c */ /* 0x000fe40003f86270 */
[-C--:B------:R-:W-:Y:S02]  /*0fa0*/  @!P3 IADD3 R23, PT, PT, R23, -R16.reuse, RZ ;  /* 0x800000101717b210 */ /* 0x080fe40007ffe0ff */
[----:B------:R-:W-:Y:S02]  /*0fb0*/  ISETP.GT.U32.AND P1, PT, R16, R27, PT ;  /* 0x0000001b1000720c */ /* 0x000fe40003f24070 */
[----:B------:R-:W-:Y:S02]  /*0fc0*/  ISETP.GE.U32.AND P5, PT, R23, R16, PT ;  /* 0x000000101700720c */ /* 0x000fe40003fa6070 */
[----:B------:R-:W-:Y:S02]  /*0fd0*/  LOP3.LUT R23, R19, R0, RZ, 0x3c, !PT ;  /* 0x0000000013177212 */ /* 0x000fe400078e3cff */
[----:B------:R-:W-:-:S02]  /*0fe0*/  @!P3 IADD3 R20, PT, PT, R20, 0x1, RZ ;  /* 0x000000011414b810 */ /* 0x000fc40007ffe0ff */
[----:B------:R-:W-:Y:S01]  /*0ff0*/  ISETP.GE.AND P2, PT, R23, RZ, PT ;  /* 0x000000ff1700720c */ /* 0x000fe20003f46270 */
[----:B------:R-:W-:Y:S01]  /*1000*/  @!P4 IMAD.MOV R15, RZ, RZ, -R15 ;  /* 0x000000ffff0fc224 */ /* 0x000fe200078e0a0f */
[----:B------:R-:W-:Y:S02]  /*1010*/  ISETP.NE.AND P3, PT, R0, RZ, PT ;  /* 0x000000ff0000720c */ /* 0x000fe40003f65270 */
[----:B------:R-:W-:Y:S02]  /*1020*/  IADD3 R24, PT, PT, -R19, RZ, RZ ;  /* 0x000000ff13187210 */ /* 0x000fe40007ffe1ff */
[----:B------:R-:W-:Y:S02]  /*1030*/  SEL R25, R17, R15, !P0 ;  /* 0x0000000f11197207 */ /* 0x000fe40004000000 */
[----:B------:R-:W-:Y:S01]  /*1040*/  @P5 IADD3 R20, PT, PT, R20, 0x1, RZ ;  /* 0x0000000114145810 */ /* 0x000fe20007ffe0ff */
[----:B------:R-:W-:Y:S01]  /*1050*/  IMAD R22, R5, R24, R22 ;  /* 0x0000001805167224 */ /* 0x000fe200078e0216 */
[----:B------:R-:W-:-:S02]  /*1060*/  LOP3.LUT R15, RZ, R0, RZ, 0x33, !PT ;  /* 0x00000000ff0f7212 */ /* 0x000fc400078e33ff */
[-C--:B------:R-:W-:Y:S01]  /*1070*/  @!P1 IADD3 R27, PT, PT, R27, -R16.reuse, RZ ;  /* 0x800000101b1b9210 */ /* 0x080fe20007ffe0ff */
[----:B------:R-:W-:Y:S01]  /*1080*/  @!P2 IMAD.MOV R20, RZ, RZ, -R20 ;  /* 0x000000ffff14a224 */ /* 0x000fe200078e0a14 */
[----:B------:R-:W-:Y:S02]  /*1090*/  @!P1 IADD3 R21, PT, PT, R21, 0x1, RZ ;  /* 0x0000000115159810 */ /* 0x000fe40007ffe0ff */
[----:B------:R-:W-:Y:S02]  /*10a0*/  ISETP.GE.U32.AND P4, PT, R27, R16, PT ;  /* 0x000000101b00720c */ /* 0x000fe40003f86070 */
[----:B------:R-:W-:Y:S02]  /*10b0*/  SEL R23, R15, R20, !P3 ;  /* 0x000000140f177207 */ /* 0x000fe40005800000 */
[----:B------:R-:W-:Y:S02]  /*10c0*/  LOP3.LUT R20, R3, R0, RZ, 0x3c, !PT ;  /* 0x0000000003147212 */ /* 0x000fe400078e3cff */
[----:B------:R-:W-:-:S02]  /*10d0*/  IABS R27, R25 ;  /* 0x00000019001b7213 */ /* 0x000fc40000000000 */
[----:B------:R-:W-:Y:S02]  /*10e0*/  ISETP.GE.AND P2, PT, R20, RZ, PT ;  /* 0x000000ff1400720c */ /* 0x000fe40003f46270 */
[----:B------:R-:W-:Y:S01]  /*10f0*/  IADD3 R20, PT, PT, -R23, RZ, RZ ;  /* 0x000000ff17147210 */ /* 0x000fe20007ffe1ff */
[----:B------:R-:W-:Y:S02]  /*1100*/  IMAD.HI.U32 R24, R2, R27, RZ ;  /* 0x0000001b02187227 */ /* 0x000fe400078e00ff */
[----:B------:R-:W-:Y:S02]  /*1110*/  @P4 IADD3 R21, PT, PT, R21, 0x1, RZ ;  /* 0x0000000115154810 */ /* 0x000fe40007ffe0ff */
[----:B------:R-:W-:Y:S02]  /*1120*/  IMAD R20, R0, R20, R19 ;  /* 0x0000001400147224 */ /* 0x000fe400078e0213 */
[----:B------:R-:W-:Y:S01]  /*1130*/  IMAD.MOV R19, RZ, RZ, -R24 ;  /* 0x000000ffff137224 */ /* 0x000fe200078e0a18 */
[----:B------:R-:W-:-:S03]  /*1140*/  MOV R26, R21 ;  /* 0x00000015001a7202 */ /* 0x000fc60000000f00 */
[----:B------:R-:W-:Y:S01]  /*1150*/  IMAD R27, R16, R19, R27 ;  /* 0x00000013101b7224 */ /* 0x000fe200078e021b */
[----:B------:R-:W-:Y:S02]  /*1160*/  LOP3.LUT R19, R25, R0, RZ, 0x3c, !PT ;  /* 0x0000000019137212 */ /* 0x000fe400078e3cff */
[----:B------:R-:W-:Y:S02]  /*1170*/  @!P2 IADD3 R26, PT, PT, -R26, RZ, RZ ;  /* 0x000000ff1a1aa210 */ /* 0x000fe40007ffe1ff */
[----:B------:R-:W-:-:S13]  /*1180*/  ISETP.GT.U32.AND P6, PT, R16, R27, PT ;  /* 0x0000001b1000720c */ /* 0x000fda0003fc4070 */
[-C--:B------:R-:W-:Y:S02]  /*1190*/  @!P6 IADD3 R27, PT, PT, R27, -R16.reuse, RZ ;  /* 0x800000101b1be210 */ /* 0x080fe40007ffe0ff */
[----:B------:R-:W-:Y:S02]  /*11a0*/  @!P6 IADD3 R24, PT, PT, R24, 0x1, RZ ;  /* 0x000000011818e810 */ /* 0x000fe40007ffe0ff */
[----:B------:R-:W-:Y:S02]  /*11b0*/  ISETP.GE.U32.AND P5, PT, R27, R16, PT ;  /* 0x000000101b00720c */ /* 0x000fe40003fa6070 */
[----:B------:R-:W-:-:S11]  /*11c0*/  ISETP.GE.AND P6, PT, R19, RZ, PT ;  /* 0x000000ff1300720c */ /* 0x000fd60003fc6270 */
[----:B------:R-:W-:-:S05]  /*11d0*/  @P5 VIADD R24, R24, 0x1 ;  /* 0x0000000118185836 */ /* 0x000fca0000000000 */
[----:B------:R-:W-:-:S04]  /*11e0*/  @!P6 IADD3 R24, PT, PT, -R24, RZ, RZ ;  /* 0x000000ff1818e210 */ /* 0x000fc80007ffe1ff */
[----:B------:R-:W-:-:S04]  /*11f0*/  SEL R19, R15, R24, !P3 ;  /* 0x000000180f137207 */ /* 0x000fc80005800000 */
[----:B------:R-:W-:Y:S01]  /*1200*/  IADD3 R24, PT, PT, -R19, RZ, RZ ;  /* 0x000000ff13187210 */ /* 0x000fe20007ffe1ff */
[----:B------:R-:W-:-:S04]  /*1210*/  IMAD R19, R6, UR10, R19 ;  /* 0x0000000a06137c24 */ /* 0x000fc8000f8e0213 */
[--C-:B------:R-:W-:Y:S02]  /*1220*/  IMAD R24, R0, R24, R25.reuse ;  /* 0x0000001800187224 */ /* 0x100fe400078e0219 */
[----:B------:R-:W-:Y:S02]  /*1230*/  IMAD.MOV R25, RZ, RZ, -R25 ;  /* 0x000000ffff197224 */ /* 0x000fe400078e0a19 */
[----:B------:R-:W-:-:S04]  /*1240*/  IMAD R24, R9, UR11, R24 ;  /* 0x0000000b09187c24 */ /* 0x000fc8000f8e0218 */
[----:B------:R-:W-:Y:S02]  /*1250*/  IMAD R24, R19, UR7, R24 ;  /* 0x0000000713187c24 */ /* 0x000fe4000f8e0218 */
[----:B------:R-:W-:-:S04]  /*1260*/  IMAD R19, R5, R25, R10 ;  /* 0x0000001905137224 */ /* 0x000fc800078e020a */
[-C--:B------:R-:W-:Y:S02]  /*1270*/  IMAD R19, R24, R5.reuse, R19 ;  /* 0x0000000518137224 */ /* 0x080fe400078e0213 */
[----:B------:R-:W-:Y:S02]  /*1280*/  IMAD R24, R6, UR10, R23 ;  /* 0x0000000a06187c24 */ /* 0x000fe4000f8e0217 */
[----:B------:R-:W-:Y:S02]  /*1290*/  IMAD R23, R9, UR11, R20 ;  /* 0x0000000b09177c24 */ /* 0x000fe4000f8e0214 */
[----:B------:R-:W-:Y:S02]  /*12a0*/  VIADD R20, R10, 0x3 ;  /* 0x000000030a147836 */ /* 0x000fe40000000000 */
[----:B------:R-:W-:Y:S01]  /*12b0*/  IMAD R21, R24, UR7, R23 ;  /* 0x0000000718157c24 */ /* 0x000fe2000f8e0217 */
[----:B------:R-:W-:Y:S01]  /*12c0*/  SEL R23, R15, R26, !P3 ;  /* 0x0000001a0f177207 */ /* 0x000fe20005800000 */
[----:B------:R-:W-:Y:S01]  /*12d0*/  IMAD.MOV R24, RZ, RZ, -R3 ;  /* 0x000000ffff187224 */ /* 0x000fe200078e0a03 */
[----:B------:R-:W-:Y:S01]  /*12e0*/  IABS R25, R20 ;  /* 0x0000001400197213 */ /* 0x000fe20000000000 */
[----:B------:R-:W-:-:S02]  /*12f0*/  IMAD R21, R21, R5, R22 ;  /* 0x0000000515157224 */ /* 0x000fc400078e0216 */
[----:B------:R-:W-:Y:S01]  /*1300*/  IMAD R18, R5, R24, R18 ;  /* 0x0000001805127224 */ /* 0x000fe200078e0212 */
[----:B------:R-:W-:Y:S01]  /*1310*/  IADD3 R24, PT, PT, -R23, RZ, RZ ;  /* 0x000000ff17187210 */ /* 0x000fe20007ffe1ff */
[----:B------:R-:W-:-:S04]  /*1320*/  IMAD.HI.U32 R26, R12, R25, RZ ;  /* 0x000000190c1a7227 */ /* 0x000fc800078e00ff */
[----:B------:R-:W-:Y:S01]  /*1330*/  IMAD R24, R0, R24, R3 ;  /* 0x0000001800187224 */ /* 0x000fe200078e0203 */
[----:B------:R-:W-:Y:S01]  /*1340*/  IADD3 R28, PT, PT, -R26, RZ, RZ ;  /* 0x000000ff1a1c7210 */ /* 0x000fe20007ffe1ff */
[----:B------:R-:W-:Y:S01]  /*1350*/  IMAD R23, R6, UR10, R23 ;  /* 0x0000000a06177c24 */ /* 0x000fe2000f8e0217 */
[----:B------:R-:W-:Y:S01]  /*1360*/  LOP3.LUT R3, R20, R5, RZ, 0x3c, !PT ;  /* 0x0000000514037212 */ /* 0x000fe200078e3cff */
[----:B------:R-:W-:Y:S02]  /*1370*/  IMAD R24, R9, UR11, R24 ;  /* 0x0000000b09187c24 */ /* 0x000fe4000f8e0218 */
[----:B------:R-:W-:Y:S01]  /*1380*/  IMAD R28, R14, R28, R25 ;  /* 0x0000001c0e1c7224 */ /* 0x000fe200078e0219 */
[----:B------:R-:W-:Y:S01]  /*1390*/  ISETP.GE.AND P4, PT, R3, RZ, PT ;  /* 0x000000ff0300720c */ /* 0x000fe20003f86270 */
[----:B------:R-:W-:-:S03]  /*13a0*/  IMAD R23, R23, UR7, R24 ;  /* 0x0000000717177c24 */ /* 0x000fc6000f8e0218 */
[----:B------:R-:W-:Y:S01]  /*13b0*/  ISETP.GT.U32.AND P2, PT, R11, R28, PT ;  /* 0x0000001c0b00720c */ /* 0x000fe20003f44070 */
[----:B------:R-:W-:-:S12]  /*13c0*/  IMAD R23, R23, R5, R18 ;  /* 0x0000000517177224 */ /* 0x000fd800078e0212 */
[----:B------:R-:W-:Y:S01]  /*13d0*/  @!P2 IMAD.IADD R28, R28, 0x1, -R14 ;  /* 0x000000011c1ca824 */ /* 0x000fe200078e0a0e */
[----:B------:R-:W-:-:S04]  /*13e0*/  @!P2 IADD3 R26, PT, PT, R26, 0x1, RZ ;  /* 0x000000011a1aa810 */ /* 0x000fc80007ffe0ff */
[----:B------:R-:W-:-:S13]  /*13f0*/  ISETP.GE.U32.AND P1, PT, R28, R11, PT ;  /* 0x0000000b1c00720c */ /* 0x000fda0003f26070 */
[----:B------:R-:W-:-:S05]  /*1400*/  @P1 IADD3 R26, PT, PT, R26, 0x1, RZ ;  /* 0x000000011a1a1810 */ /* 0x000fca0007ffe0ff */
[----:B------:R-:W-:-:S05]  /*1410*/  @!P4 IMAD.MOV R26, RZ, RZ, -R26 ;  /* 0x000000ffff1ac224 */ /* 0x000fca00078e0a1a */
[----:B------:R-:W-:-:S04]  /*1420*/  SEL R17, R17, R26, !P0 ;  /* 0x0000001a11117207 */ /* 0x000fc80004000000 */
[----:B------:R-:W-:-:S05]  /*1430*/  IABS R3, R17 ;  /* 0x0000001100037213 */ /* 0x000fca0000000000 */
[----:B------:R-:W-:-:S05]  /*1440*/  IMAD.HI.U32 R14, R2, R3, RZ ;  /* 0x00000003020e7227 */ /* 0x000fca00078e00ff */
[----:B------:R-:W-:-:S05]  /*1450*/  IADD3 R2, PT, PT, -R14, RZ, RZ ;  /* 0x000000ff0e027210 */ /* 0x000fca0007ffe1ff */
[----:B------:R-:W-:Y:S01]  /*1460*/  IMAD R3, R16, R2, R3 ;  /* 0x0000000210037224 */ /* 0x000fe200078e0203 */
[----:B------:R-:W-:-:S04]  /*1470*/  LOP3.LUT R2, R17, R0, RZ, 0x3c, !PT ;  /* 0x0000000011027212 */ /* 0x000fc800078e3cff */
[----:B------:R-:W-:Y:S02]  /*1480*/  ISETP.GT.U32.AND P1, PT, R16, R3, PT ;  /* 0x000000031000720c */ /* 0x000fe40003f24070 */
[----:B------:R-:W-:-:S11]  /*1490*/  ISETP.GE.AND P2, PT, R2, RZ, PT ;  /* 0x000000ff0200720c */ /* 0x000fd60003f46270 */
[----:B------:R-:W-:Y:S01]  /*14a0*/  @!P1 IADD3 R3, PT, PT, R3, -R16, RZ ;  /* 0x8000001003039210 */ /* 0x000fe20007ffe0ff */
[----:B------:R-:W-:-:S03]  /*14b0*/  @!P1 VIADD R14, R14, 0x1 ;  /* 0x000000010e0e9836 */ /* 0x000fc60000000000 */
[----:B------:R-:W-:Y:S02]  /*14c0*/  ISETP.GE.U32.AND P0, PT, R3, R16, PT ;  /* 0x000000100300720c */ /* 0x000fe40003f06070 */
[----:B------:R-:W0:Y:S11]  /*14d0*/  LDC.64 R2, c[0x0][0x380] ;  /* 0x0000e000ff027b82 */ /* 0x000e360000000a00 */
[----:B------:R-:W-:-:S04]  /*14e0*/  @P0 IADD3 R14, PT, PT, R14, 0x1, RZ ;  /* 0x000000010e0e0810 */ /* 0x000fc80007ffe0ff */
[----:B------:R-:W-:-:S04]  /*14f0*/  @!P2 IADD3 R14, PT, PT, -R14, RZ, RZ ;  /* 0x000000ff0e0ea210 */ /* 0x000fc80007ffe1ff */
[----:B------:R-:W-:-:S05]  /*1500*/  SEL R25, R15, R14, !P3 ;  /* 0x0000000e0f197207 */ /* 0x000fca0005800000 */
[--C-:B------:R-:W-:Y:S02]  /*1510*/  IMAD.MOV R16, RZ, RZ, -R25.reuse ;  /* 0x000000ffff107224 */ /* 0x100fe400078e0a19 */
[----:B------:R-:W-:Y:S02]  /*1520*/  IMAD R25, R6, UR10, R25 ;  /* 0x0000000a06197c24 */ /* 0x000fe4000f8e0219 */
[----:B------:R-:W-:Y:S01]  /*1530*/  IMAD R16, R0, R16, R17 ;  /* 0x0000001000107224 */ /* 0x000fe200078e0211 */
[----:B------:R-:W-:Y:S01]  /*1540*/  IADD3 R17, PT, PT, -R17, RZ, RZ ;  /* 0x000000ff11117210 */ /* 0x000fe20007ffe1ff */
[----:B0-----:R-:W-:-:S04]  /*1550*/  IMAD.WIDE R14, R19, 0x4, R2 ;  /* 0x00000004130e7825 */ /* 0x001fc800078e0202 */
[----:B------:R-:W-:Y:S02]  /*1560*/  IMAD R16, R9, UR11, R16 ;  /* 0x0000000b09107c24 */ /* 0x000fe4000f8e0210 */
[----:B------:R-:W-:Y:S01]  /*1570*/  IMAD R20, R5, R17, R20 ;  /* 0x0000001105147224 */ /* 0x000fe200078e0214 */
[----:B------:R-:W2:Y:S01]  /*1580*/  LDG.E R14, desc[UR8][R14.64] ;  /* 0x000000080e0e7981 */ /* 0x000ea2000c1e1900 */
[----:B------:R-:W-:Y:S02]  /*1590*/  IMAD R18, R25, UR7, R16 ;  /* 0x0000000719127c24 */ /* 0x000fe4000f8e0210 */
[----:B------:R-:W-:-:S04]  /*15a0*/  IMAD.WIDE R16, R21, 0x4, R2 ;  /* 0x0000000415107825 */ /* 0x000fc800078e0202 */
[----:B------:R-:W-:Y:S02]  /*15b0*/  IMAD R21, R18, R5, R20 ;  /* 0x0000000512157224 */ /* 0x000fe400078e0214 */
[--C-:B------:R-:W-:Y:S01]  /*15c0*/  IMAD.WIDE R18, R23, 0x4, R2.reuse ;  /* 0x0000000417127825 */ /* 0x100fe200078e0202 */
[----:B------:R-:W3:Y:S03]  /*15d0*/  LDG.E R16, desc[UR8][R16.64] ;  /* 0x0000000810107981 */ /* 0x000ee6000c1e1900 */
[----:B------:R-:W-:Y:S02]  /*15e0*/  IMAD.WIDE R2, R21, 0x4, R2 ;  /* 0x0000000415027825 */ /* 0x000fe400078e0202 */
[----:B------:R-:W4:Y:S04]  /*15f0*/  LDG.E R18, desc[UR8][R18.64] ;  /* 0x0000000812127981 */ /* 0x000f28000c1e1900 */
[----:B------:R-:W5:Y:S01]  /*1600*/  LDG.E R2, desc[UR8][R2.64] ;  /* 0x0000000802027981 */ /* 0x000f62000c1e1900 */
[C---:B------:R-:W-:Y:S01]  /*1610*/  LEA R21, R10.reuse, R13, 0x2 ;  /* 0x0000000d0a157211 */ /* 0x040fe200078e10ff */
[----:B------:R-:W-:-:S05]  /*1620*/  VIADD R10, R10, 0x4 ;  /* 0x000000040a0a7836 */ /* 0x000fca0000000000 */
[----:B------:R-:W-:Y:S01]  /*1630*/  ISETP.GE.AND P0, PT, R10, R8, PT ;  /* 0x000000080a00720c */ /* 0x000fe20003f06270 */
[----:B--2---:R1:W-:Y:S04]  /*1640*/  STS [R21], R14 ;  /* 0x0000000e15007388 */ /* 0x0043e80000000800 */
[----:B---3--:R1:W-:Y:S04]  /*1650*/  STS [R21+0x4], R16 ;  /* 0x0000041015007388 */ /* 0x0083e80000000800 */
[----:B----4-:R1:W-:Y:S04]  /*1660*/  STS [R21+0x8], R18 ;  /* 0x0000081215007388 */ /* 0x0103e80000000800 */
[----:B-----5:R1:W-:Y:S01]  /*1670*/  STS [R21+0xc], R2 ;  /* 0x00000c0215007388 */ /* 0x0203e20000000800 */
[----:B------:R-:W-:Y:S05]  /*1680*/  @!P0 BRA `(.L_x_25) ;  /* 0xfffffff4001c8947 */ /* 0x000fea000383ffff */
.L_x_21:
[----:B------:R-:W-:Y:S05]  /*1690*/  BSYNC.RECONVERGENT B0 ;  /* 0x0000000000007941 */ /* 0x000fea0003800200 */
.L_x_20:
[----:B------:R-:W0:Y:S02]  /*16a0*/  LDC R8, c[0x0][0x3bc] ;  /* 0x0000ef00ff087b82 */ /* 0x000e240000000800 */
[----:B01----:R-:W-:-:S05]  /*16b0*/  IMAD R2, R7, -0x200, R8 ;  /* 0xfffffe0007027824 */ /* 0x003fca00078e0208 */
[----:B------:R-:W-:Y:S01]  /*16c0*/  VIMNMX R3, PT, PT, R2, 0x200, PT ;  /* 0x0000020002037848 */ /* 0x000fe20003fe0100 */
[----:B------:R-:W-:Y:S03]  /*16d0*/  BAR.SYNC.DEFER_BLOCKING 0x0 ;  /* 0x0000000000007b1d */ /* 0x000fe60000010000 */
[----:B------:R-:W-:-:S13]  /*16e0*/  ISETP.GE.AND P0, PT, R4, R3, PT ;  /* 0x000000030400720c */ /* 0x000fda0003f06270 */
[----:B------:R-:W-:Y:S05]  /*16f0*/  @P0 EXIT ;  /* 0x000000000000094d */ /* 0x000fea0003800000 */
[----:B------:R-:W0:Y:S01]  /*1700*/  LDCU UR5, c[0x0][0x3a8] ;  /* 0x00007500ff0577ac */ /* 0x000e220008000800 */
[----:B------:R-:W1:Y:S01]  /*1710*/  LDC.64 R2, c[0x0][0x390] ;  /* 0x0000e400ff027b82 */ /* 0x000e620000000a00 */
[----:B------:R-:W-:Y:S01]  /*1720*/  LEA R7, R7, R4, 0x9 ;  /* 0x0000000407077211 */ /* 0x000fe200078e48ff */
[----:B------:R-:W2:Y:S01]  /*1730*/  LDCU UR4, c[0x0][0x3a4] ;  /* 0x00007480ff0477ac */ /* 0x000ea20008000800 */
[----:B0-----:R-:W-:-:S04]  /*1740*/  VIMNMX3 R0, R0, UR5, R5, PT ;  /* 0x0000000500007c0f */ /* 0x001fc8000b800105 */
[----:B------:R-:W-:Y:S01]  /*1750*/  ISETP.GE.AND P0, PT, R0, 0x1, PT ;  /* 0x000000010000780c */ /* 0x000fe20003f06270 */
[----:B--2---:R-:W-:-:S04]  /*1760*/  IMAD R6, R6, UR4, R9 ;  /* 0x0000000406067c24 */ /* 0x004fc8000f8e0209 */
[----:B------:R-:W-:-:S04]  /*1770*/  IMAD R9, R6, R8, R7 ;  /* 0x0000000806097224 */ /* 0x000fc800078e0207 */
[----:B-1----:R-:W-:-:S04]  /*1780*/  IMAD.WIDE R2, R9, 0x4, R2 ;  /* 0x0000000409027825 */ /* 0x002fc800078e0202 */
[----:B------:R-:W-:Y:S05]  /*1790*/  @!P0 EXIT ;  /* 0x000000000000894d */ /* 0x000fea0003800000 */
[C---:B------:R-:W-:Y:S01]  /*17a0*/  LOP3.LUT R18, R5.reuse, 0xf, RZ, 0xc0, !PT ;  /* 0x0000000f05127812 */ /* 0x040fe200078ec0ff */
[----:B------:R-:W-:Y:S01]  /*17b0*/  UMOV UR4, URZ ;  /* 0x000000ff00047c82 */ /* 0x000fe20008000000 */
[----:B------:R-:W-:-:S07]  /*17c0*/  LOP3.LUT R0, R5, 0x7, RZ, 0xc0, !PT ;  /* 0x0000000705007812 */ /* 0x000fce00078ec0ff */
.L_x_35:
[----:B0-234-:R-:W-:-:S07]  /*17d0*/  HFMA2 R6, -RZ, RZ, 0, 0 ;  /* 0x00000000ff067431 */ /* 0x01dfce00000001ff */
.L_x_34:
[----:B0-----:R-:W0:Y:S01]  /*17e0*/  LDCU UR10, c[0x0][0x3b8] ;  /* 0x00007700ff0a77ac */ /* 0x001e220008000800 */
[----:B------:R-:W1:Y:S01]  /*17f0*/  LDC R9, c[0x0][0x3ac] ;  /* 0x0000eb00ff097b82 */ /* 0x000e620000000800 */
[----:B------:R-:W-:Y:S01]  /*1800*/  IMAD.MOV.U32 R5, RZ, RZ, RZ ;  /* 0x000000ffff057224 */ /* 0x000fe200078e00ff */
[----:B0-----:R-:W-:-:S09]  /*1810*/  UISETP.GE.U32.AND UP0, UPT, UR10, 0x10, UPT ;  /* 0x000000100a00788c */ /* 0x001fd2000bf06070 */
[----:B--234-:R-:W-:Y:S05]  /*1820*/  BRA.U !UP0, `(.L_x_26) ;  /* 0x0000000508887547 */ /* 0x01cfea000b800000 */
[----:B------:R-:W0:Y:S01]  /*1830*/  S2R R13, SR_CgaCtaId ;  /* 0x00000000000d7919 */ /* 0x000e220000008800 */
[----:B------:R-:W2:Y:S01]  /*1840*/  LDC R8, c[0x0][0x3bc] ;  /* 0x0000ef00ff087b82 */ /* 0x000ea20000000800 */
[----:B-1----:R-:W-:Y:S01]  /*1850*/  IMAD R11, R9, UR4, R6 ;  /* 0x00000004090b7c24 */ /* 0x002fe2000f8e0206 */
[----:B------:R-:W-:Y:S01]  /*1860*/  MOV R10, 0x400 ;  /* 0x00000400000a7802 */ /* 0x000fe20000000f00 */
[----:B------:R-:W-:Y:S02]  /*1870*/  ULOP3.LUT UR5, UR10, 0x7ffffff0, URZ, 0xc0, !UPT ;  /* 0x7ffffff00a057892 */ /* 0x000fe4000f8ec0ff */
[----:B------:R-:W-:Y:S02]  /*1880*/  IMAD R11, R11, UR10, RZ ;  /* 0x0000000a0b0b7c24 */ /* 0x000fe4000f8e02ff */
[----:B------:R-:W-:Y:S01]  /*1890*/  UIADD3 UR6, UPT, UPT, -UR5, URZ, URZ ;  /* 0x000000ff05067290 */ /* 0x000fe2000fffe1ff */
[----:B------:R-:W1:Y:S01]  /*18a0*/  LDC.64 R4, c[0x0][0x388] ;  /* 0x0000e200ff047b82 */ /* 0x000e620000000a00 */
[----:B0-----:R-:W-:-:S04]  /*18b0*/  LEA R10, R13, R10, 0x18 ;  /* 0x0000000a0d0a7211 */ /* 0x001fc800078ec0ff */
[C---:B------:R-:W-:Y:S01]  /*18c0*/  LEA R10, R11.reuse, R10, 0x2 ;  /* 0x0000000a0b0a7211 */ /* 0x040fe200078e10ff */
[----:B--2---:R-:W-:-:S03]  /*18d0*/  IMAD R11, R11, R8, R7 ;  /* 0x000000080b0b7224 */ /* 0x004fc600078e0207 */
[----:B------:R-:W-:-:S07]  /*18e0*/  IADD3 R10, PT, PT, R10, 0x20, RZ ;  /* 0x000000200a0a7810 */ /* 0x000fce0007ffe0ff */
.L_x_27:
[----:B-1----:R-:W-:Y:S01]  /*18f0*/  IMAD.WIDE R16, R11, 0x4, R4 ;  /* 0x000000040b107825 */ /* 0x002fe200078e0204 */
[----:B------:R-:W0:Y:S04]  /*1900*/  LDS R12, [R10+-0x20] ;  /* 0xffffe0000a0c7984 */ /* 0x000e280000000800 */
[----:B--2---:R-:W0:Y:S04]  /*1910*/  LDG.E R13, desc[UR8][R16.64] ;  /* 0x00000008100d7981 */ /* 0x004e28000c1e1900 */
[----:B------:R-:W1:Y:S01]  /*1920*/  LDS R14, [R10+-0x1c] ;  /* 0xffffe4000a0e7984 */ /* 0x000e620000000800 */
[----:B0-----:R-:W-:Y:S01]  /*1930*/  FMUL R19, R12, R13 ;  /* 0x0000000d0c137220 */ /* 0x001fe20000400000 */
[----:B------:R-:W-:-:S02]  /*1940*/  IMAD.WIDE R12, R8, 0x4, R16 ;  /* 0x00000004080c7825 */ /* 0x000fc400078e0210 */
[----:B------:R-:W0:Y:S04]  /*1950*/  LDS R16, [R10+-0x18] ;  /* 0xffffe8000a107984 */ /* 0x000e280000000800 */
[----:B------:R2:W-:Y:S04]  /*1960*/  REDG.E.ADD.F32.FTZ.RN.STRONG.GPU desc[UR8][R2.64], R19 ;  /* 0x00000013020079a6 */ /* 0x0005e8000c12f308 */
[----:B------:R-:W1:Y:S02]  /*1970*/  LDG.E R15, desc[UR8][R12.64] ;  /* 0x000000080c0f7981 */ /* 0x000e64000c1e1900 */
[----:B-1----:R-:W-:Y:S01]  /*1980*/  FMUL R21, R14, R15 ;  /* 0x0000000f0e157220 */ /* 0x002fe20000400000 */
[----:B------:R-:W-:-:S02]  /*1990*/  IMAD.WIDE R14, R8, 0x4, R12 ;  /* 0x00000004080e7825 */ /* 0x000fc400078e020c */
[----:B------:R-:W1:Y:S04]  /*19a0*/  LDS R12, [R10+-0x14] ;  /* 0xffffec000a0c7984 */ /* 0x000e680000000800 */
[----:B------:R3:W-:Y:S04]  /*19b0*/  REDG.E.ADD.F32.FTZ.RN.STRONG.GPU desc[UR8][R2.64], R21 ;  /* 0x00000015020079a6 */ /* 0x0007e8000c12f308 */
[----:B------:R-:W0:Y:S02]  /*19c0*/  LDG.E R23, desc[UR8][R14.64] ;  /* 0x000000080e177981 */ /* 0x000e24000c1e1900 */
[----:B0-----:R-:W-:Y:S01]  /*19d0*/  FMUL R23, R16, R23 ;  /* 0x0000001710177220 */ /* 0x001fe20000400000 */
[----:B------:R-:W-:-:S02]  /*19e0*/  IMAD.WIDE R16, R8, 0x4, R14 ;  /* 0x0000000408107825 */ /* 0x000fc400078e020e */
[----:B------:R-:W0:Y:S04]  /*19f0*/  LDS R14, [R10+-0x10] ;  /* 0xfffff0000a0e7984 */ /* 0x000e280000000800 */
[----:B------:R4:W-:Y:S04]  /*1a00*/  REDG.E.ADD.F32.FTZ.RN.STRONG.GPU desc[UR8][R2.64], R23 ;  /* 0x00000017020079a6 */ /* 0x0009e8000c12f308 */
[----:B--2---:R-:W1:Y:S02]  /*1a10*/  LDG.E R19, desc[UR8][R16.64] ;  /* 0x0000000810137981 */ /* 0x004e64000c1e1900 */
[----:B-1----:R-:W-:Y:S01]  /*1a20*/  FMUL R19, R12, R19 ;  /* 0x000000130c137220 */ /* 0x002fe20000400000 */
[----:B------:R-:W-:-:S02]  /*1a30*/  IMAD.WIDE R12, R8, 0x4, R16 ;  /* 0x00000004080c7825 */ /* 0x000fc400078e0210 */
[----:B------:R-:W1:Y:S04]  /*1a40*/  LDS R16, [R10+-0xc] ;  /* 0xfffff4000a107984 */ /* 0x000e680000000800 */
[----:B------:R2:W-:Y:S04]  /*1a50*/  REDG.E.ADD.F32.FTZ.RN.STRONG.GPU desc[UR8][R2.64], R19 ;  /* 0x00000013020079a6 */ /* 0x0005e8000c12f308 */
[----:B---3--:R-:W0:Y:S02]  /*1a60*/  LDG.E R21, desc[UR8][R12.64] ;  /* 0x000000080c157981 */ /* 0x008e24000c1e1900 */
[----:B0-----:R-:W-:Y:S01]  /*1a70*/  FMUL R21, R14, R21 ;  /* 0x000000150e157220 */ /* 0x001fe20000400000 */
[----:B------:R-:W-:-:S02]  /*1a80*/  IMAD.WIDE R14, R8, 0x4, R12 ;  /* 0x00000004080e7825 */ /* 0x000fc400078e020c */
[----:B------:R-:W0:Y:S04]  /*1a90*/  LDS R12, [R10+-0x8] ;  /* 0xfffff8000a0c7984 */ /* 0x000e280000000800 */
[----:B------:R3:W-:Y:S04]  /*1aa0*/  REDG.E.ADD.F32.FTZ.RN.STRONG.GPU desc[UR8][R2.64], R21 ;  /* 0x00000015020079a6 */ /* 0x0007e8000c12f308 */
[----:B----4-:R-:W1:Y:S02]  /*1ab0*/  LDG.E R23, desc[UR8][R14.64] ;  /* 0x000000080e177981 */ /* 0x010e64000c1e1900 */
[----:B-1----:R-:W-:Y:S01]  /*1ac0*/  FMUL R23, R16, R23 ;  /* 0x0000001710177220 */ /* 0x002fe20000400000 */
[----:B------:R-:W-:-:S02]  /*1ad0*/  IMAD.WIDE R16, R8, 0x4, R14 ;  /* 0x0000000408107825 */ /* 0x000fc400078e020e */
[----:B------:R-:W1:Y:S04]  /*1ae0*/  LDS R14, [R10+-0x4] ;  /* 0xfffffc000a0e7984 */ /* 0x000e680000000800 */
[----:B------:R4:W-:Y:S04]  /*1af0*/  REDG.E.ADD.F32.FTZ.RN.STRONG.GPU desc[UR8][R2.64], R23 ;  /* 0x00000017020079a6 */ /* 0x0009e8000c12f308 */
[----:B--2---:R-:W0:Y:S02]  /*1b00*/  LDG.E R19, desc[UR8][R16.64] ;  /* 0x0000000810137981 */ /* 0x004e24000c1e1900 */
[----:B0-----:R-:W-:Y:S01]  /*1b10*/  FMUL R19, R12, R19 ;  /* 0x000000130c137220 */ /* 0x001fe20000400000 */
[----:B------:R-:W-:-:S02]  /*1b20*/  IMAD.WIDE R12, R8, 0x4, R16 ;  /* 0x00000004080c7825 */ /* 0x000fc400078e0210 */
[----:B------:R-:W0:Y:S04]  /*1b30*/  LDS R16, [R10] ;  /* 0x000000000a107984 */ /* 0x000e280000000800 */
[----:B------:R2:W-:Y:S04]  /*1b40*/  REDG.E.ADD.F32.FTZ.RN.STRONG.GPU desc[UR8][R2.64], R19 ;  /* 0x00000013020079a6 */ /* 0x0005e8000c12f308 */
[----:B---3--:R-:W1:Y:S02]  /*1b50*/  LDG.E R21, desc[UR8][R12.64] ;  /* 0x000000080c157981 */ /* 0x008e64000c1e1900 */
[----:B-1----:R-:W-:Y:S01]  /*1b60*/  FMUL R21, R14, R21 ;  /* 0x000000150e157220 */ /* 0x002fe20000400000 */
[----:B------:R-:W-:-:S02]  /*1b70*/  IMAD.WIDE R14, R8, 0x4, R12 ;  /* 0x00000004080e7825 */ /* 0x000fc400078e020c */
[----:B------:R-:W1:Y:S04]  /*1b80*/  LDS R12, [R10+0x4] ;  /* 0x000004000a0c7984 */ /* 0x000e680000000800 */
[----:B------:R3:W-:Y:S04]  /*1b90*/  REDG.E.ADD.F32.FTZ.RN.STRONG.GPU desc[UR8][R2.64], R21 ;  /* 0x00000015020079a6 */ /* 0x0007e8000c12f308 */
[----:B----4-:R-:W0:Y:S02]  /*1ba0*/  LDG.E R23, desc[UR8][R14.64] ;  /* 0x000000080e177981 */ /* 0x010e24000c1e1900 */
[----:B0-----:R-:W-:Y:S01]  /*1bb0*/  FMUL R23, R16, R23 ;  /* 0x0000001710177220 */ /* 0x001fe20000400000 */
[----:B------:R-:W-:-:S02]  /*1bc0*/  IMAD.WIDE R16, R8, 0x4, R14 ;  /* 0x0000000408107825 */ /* 0x000fc400078e020e */
[----:B------:R-:W0:Y:S04]  /*1bd0*/  LDS R14, [R10+0x8] ;  /* 0x000008000a0e7984 */ /* 0x000e280000000800 */
[----:B------:R4:W-:Y:S04]  /*1be0*/  REDG.E.ADD.F32.FTZ.RN.STRONG.GPU desc[UR8][R2.64], R23 ;  /* 0x00000017020079a6 */ /* 0x0009e8000c12f308 */
[----:B--2---:R-:W1:Y:S02]  /*1bf0*/  LDG.E R19, desc[UR8][R16.64] ;  /* 0x0000000810137981 */ /* 0x004e64000c1e1900 */
[----:B-1----:R-:W-:Y:S01]  /*1c00*/  FMUL R19, R12, R19 ;  /* 0x000000130c137220 */ /* 0x002fe20000400000 */
[----:B------:R-:W-:-:S02]  /*1c10*/  IMAD.WIDE R12, R8, 0x4, R16 ;  /* 0x00000004080c7825 */ /* 0x000fc400078e0210 */
[----:B------:R-:W1:Y:S04]  /*1c20*/  LDS R16, [R10+0xc] ;  /* 0x00000c000a107984 */ /* 0x000e680000000800 */
[----:B------:R2:W-:Y:S04]  /*1c30*/  REDG.E.ADD.F32.FTZ.RN.STRONG.GPU desc[UR8][R2.64], R19 ;  /* 0x00000013020079a6 */ /* 0x0005e8000c12f308 */
[----:B---3--:R-:W0:Y:S02]  /*1c40*/  LDG.E R21, desc[UR8][R12.64] ;  /* 0x000000080c157981 */ /* 0x008e24000c1e1900 */
[----:B0-----:R-:W-:Y:S01]  /*1c50*/  FMUL R21, R14, R21 ;  /* 0x000000150e157220 */ /* 0x001fe20000400000 */
[----:B------:R-:W-:-:S02]  /*1c60*/  IMAD.WIDE R14, R8, 0x4, R12 ;  /* 0x00000004080e7825 */ /* 0x000fc400078e020c */
[----:B------:R-:W0:Y:S04]  /*1c70*/  LDS R12, [R10+0x10] ;  /* 0x000010000a0c7984 */ /* 0x000e280000000800 */
[----:B------:R3:W-:Y:S04]  /*1c80*/  REDG.E.ADD.F32.FTZ.RN.STRONG.GPU desc[UR8][R2.64], R21 ;  /* 0x00000015020079a6 */ /* 0x0007e8000c12f308 */
[----:B----4-:R-:W1:Y:S02]  /*1c90*/  LDG.E R23, desc[UR8][R14.64] ;  /* 0x000000080e177981 */ /* 0x010e64000c1e1900 */
[----:B-1----:R-:W-:Y:S01]  /*1ca0*/  FMUL R23, R16, R23 ;  /* 0x0000001710177220 */ /* 0x002fe20000400000 */
[----:B------:R-:W-:-:S02]  /*1cb0*/  IMAD.WIDE R16, R8, 0x4, R14 ;  /* 0x0000000408107825 */ /* 0x000fc400078e020e */
[----:B------:R-:W1:Y:S04]  /*1cc0*/  LDS R14, [R10+0x14] ;  /* 0x000014000a0e7984 */ /* 0x000e680000000800 */
[----:B------:R4:W-:Y:S04]  /*1cd0*/  REDG.E.ADD.F32.FTZ.RN.STRONG.GPU desc[UR8][R2.64], R23 ;  /* 0x00000017020079a6 */ /* 0x0009e8000c12f308 */
[----:B--2---:R-:W0:Y:S02]  /*1ce0*/  LDG.E R19, desc[UR8][R16.64] ;  /* 0x0000000810137981 */ /* 0x004e24000c1e1900 */
[----:B0-----:R-:W-:Y:S01]  /*1cf0*/  FMUL R19, R12, R19 ;  /* 0x000000130c137220 */ /* 0x001fe20000400000 */
[----:B------:R-:W-:-:S02]  /*1d00*/  IMAD.WIDE R12, R8, 0x4, R16 ;  /* 0x00000004080c7825 */ /* 0x000fc400078e0210 */
[----:B------:R-:W0:Y:S04]  /*1d10*/  LDS R16, [R10+0x18] ;  /* 0x000018000a107984 */ /* 0x000e280000000800 */
[----:B------:R-:W-:Y:S04]  /*1d20*/  REDG.E.ADD.F32.FTZ.RN.STRONG.GPU desc[UR8][R2.64], R19 ;  /* 0x00000013020079a6 */ /* 0x000fe8000c12f308 */
[----:B---3--:R-:W1:Y:S02]  /*1d30*/  LDG.E R21, desc[UR8][R12.64] ;  /* 0x000000080c157981 */ /* 0x008e64000c1e1900 */
[----:B-1----:R-:W-:Y:S01]  /*1d40*/  FMUL R21, R14, R21 ;  /* 0x000000150e157220 */ /* 0x002fe20000400000 */
[----:B------:R-:W-:-:S02]  /*1d50*/  IMAD.WIDE R14, R8, 0x4, R12 ;  /* 0x00000004080e7825 */ /* 0x000fc400078e020c */
[----:B------:R-:W1:Y:S04]  /*1d60*/  LDS R12, [R10+0x1c] ;  /* 0x00001c000a0c7984 */ /* 0x000e680000000800 */
[----:B------:R2:W-:Y:S04]  /*1d70*/  REDG.E.ADD.F32.FTZ.RN.STRONG.GPU desc[UR8][R2.64], R21 ;  /* 0x00000015020079a6 */ /* 0x0005e8000c12f308 */
[----:B----4-:R-:W0:Y:S02]  /*1d80*/  LDG.E R23, desc[UR8][R14.64] ;  /* 0x000000080e177981 */ /* 0x010e24000c1e1900 */
[----:B0-----:R-:W-:Y:S01]  /*1d90*/  FMUL R23, R16, R23 ;  /* 0x0000001710177220 */ /* 0x001fe20000400000 */
[----:B------:R-:W-:-:S04]  /*1da0*/  IMAD.WIDE R16, R8, 0x4, R14 ;  /* 0x0000000408107825 */ /* 0x000fc800078e020e */
[----:B------:R2:W-:Y:S04]  /*1db0*/  REDG.E.ADD.F32.FTZ.RN.STRONG.GPU desc[UR8][R2.64], R23 ;  /* 0x00000017020079a6 */ /* 0x0005e8000c12f308 */
[----:B------:R-:W1:Y:S01]  /*1dc0*/  LDG.E R17, desc[UR8][R16.64] ;  /* 0x0000000810117981 */ /* 0x000e62000c1e1900 */
[----:B------:R-:W-:-:S04]  /*1dd0*/  UIADD3 UR6, UPT, UPT, UR6, 0x10, URZ ;  /* 0x0000001006067890 */ /* 0x000fc8000fffe0ff */
[----:B------:R-:W-:Y:S01]  /*1de0*/  UISETP.NE.AND UP0, UPT, UR6, URZ, UPT ;  /* 0x000000ff0600728c */ /* 0x000fe2000bf05270 */
[----:B-1----:R-:W-:-:S05]  /*1df0*/  FMUL R13, R12, R17 ;  /* 0x000000110c0d7220 */ /* 0x002fca0000400000 */
[----:B------:R2:W-:Y:S01]  /*1e00*/  REDG.E.ADD.F32.FTZ.RN.STRONG.GPU desc[UR8][R2.64], R13 ;  /* 0x0000000d020079a6 */ /* 0x0005e2000c12f308 */
[----:B------:R-:W-:Y:S01]  /*1e10*/  IMAD R11, R8, 0x10, R11 ;  /* 0x00000010080b7824 */ /* 0x000fe200078e020b */
[----:B------:R-:W-:Y:S01]  /*1e20*/  IADD3 R10, PT, PT, R10, 0x40, RZ ;  /* 0x000000400a0a7810 */ /* 0x000fe20007ffe0ff */
[----:B------:R-:W-:Y:S06]  /*1e30*/  BRA.U UP0, `(.L_x_27) ;  /* 0xfffffff900ac7547 */ /* 0x000fec000b83ffff */
[----:B------:R-:W-:-:S07]  /*1e40*/  MOV R5, UR5 ;  /* 0x0000000500057c02 */ /* 0x000fce0008000f00 */
.L_x_26:
[----:B------:R-:W-:Y:S01]  /*1e50*/  ISETP.NE.AND P0, PT, R18, RZ, PT ;  /* 0x000000ff1200720c */ /* 0x000fe20003f05270 */
[----:B------:R-:W-:-:S12]  /*1e60*/  BSSY.RECONVERGENT B0, `(.L_x_28) ;  /* 0x000007a000007945 */ /* 0x000fd80003800200 */
[----:B------:R-:W-:Y:S05]  /*1e70*/  @!P0 BRA `(.L_x_29) ;  /* 0x0000000400e08947 */ /* 0x000fea0003800000 */
[----:B------:R-:W-:Y:S01]  /*1e80*/  VIADD R4, R18, 0xffffffff ;  /* 0xffffffff12047836 */ /* 0x000fe20000000000 */
[----:B------:R-:W-:Y:S01]  /*1e90*/  BSSY.RECONVERGENT B1, `(.L_x_30) ;  /* 0x0000036000017945 */ /* 0x000fe20003800200 */
[----:B------:R-:W-:-:S03]  /*1ea0*/  ISETP.NE.AND P1, PT, R0, RZ, PT ;  /* 0x000000ff0000720c */ /* 0x000fc60003f25270 */
[----:B------:R-:W-:Y:S01]  /*1eb0*/  ISETP.GE.U32.AND P0, PT, R4, 0x7, PT ;  /* 0x000000070400780c */ /* 0x000fe20003f06070 */
[----:B-1----:R-:W-:-:S12]  /*1ec0*/  IMAD R4, R9, UR4, R6 ;  /* 0x0000000409047c24 */ /* 0x002fd8000f8e0206 */
[----:B------:R-:W-:Y:S05]  /*1ed0*/  @!P0 BRA `(.L_x_31) ;  /* 0x0000000000c48947 */ /* 0x000fea0003800000 */
[----:B------:R-:W0:Y:S01]  /*1ee0*/  LDC R8, c[0x0][0x3bc] ;  /* 0x0000ef00ff087b82 */ /* 0x000e220000000800 */
[----:B------:R-:W-:-:S07]  /*1ef0*/  IMAD R10, R4, UR10, R5 ;  /* 0x0000000a040a7c24 */ /* 0x000fce000f8e0205 */
[----:B--2---:R-:W1:Y:S01]  /*1f00*/  LDC.64 R12, c[0x0][0x388] ;  /* 0x0000e200ff0c7b82 */ /* 0x004e620000000a00 */
[----:B0-----:R-:W-:-:S04]  /*1f10*/  IMAD R11, R10, R8, R7 ;  /* 0x000000080a0b7224 */ /* 0x001fc800078e0207 */
[----:B-1----:R-:W-:-:S05]  /*1f20*/  IMAD.WIDE R12, R11, 0x4, R12 ;  /* 0x000000040b0c7825 */ /* 0x002fca00078e020c */
[----:B------:R-:W2:Y:S01]  /*1f30*/  LDG.E R14, desc[UR8][R12.64] ;  /* 0x000000080c0e7981 */ /* 0x000ea2000c1e1900 */
[----:B------:R-:W-:Y:S01]  /*1f40*/  MOV R11, 0x400 ;  /* 0x00000400000b7802 */ /* 0x000fe20000000f00 */
[----:B------:R-:W0:Y:S03]  /*1f50*/  S2R R16, SR_CgaCtaId ;  /* 0x0000000000107919 */ /* 0x000e260000008800 */
[----:B0-----:R-:W-:-:S04]  /*1f60*/  LEA R11, R16, R11, 0x18 ;  /* 0x0000000b100b7211 */ /* 0x001fc800078ec0ff */
[----:B------:R-:W-:-:S05]  /*1f70*/  LEA R10, R10, R11, 0x2 ;  /* 0x0000000b0a0a7211 */ /* 0x000fca00078e10ff */
[----:B------:R-:W2:Y:S04]  /*1f80*/  LDS R11, [R10] ;  /* 0x000000000a0b7984 */ /* 0x000ea80000000800 */
[----:B------:R-:W0:Y:S01]  /*1f90*/  LDS R16, [R10+0x4] ;  /* 0x000004000a107984 */ /* 0x000e220000000800 */
[----:B--2---:R-:W-:Y:S01]  /*1fa0*/  FMUL R11, R11, R14 ;  /* 0x0000000e0b0b7220 */ /* 0x004fe20000400000 */
[----:B------:R-:W-:-:S04]  /*1fb0*/  IMAD.WIDE R14, R8, 0x4, R12 ;  /* 0x00000004080e7825 */ /* 0x000fc800078e020c */
[----:B------:R-:W-:Y:S04]  /*1fc0*/  REDG.E.ADD.F32.FTZ.RN.STRONG.GPU desc[UR8][R2.64], R11 ;  /* 0x0000000b020079a6 */ /* 0x000fe8000c12f308 */
[----:B------:R-:W0:Y:S01]  /*1fd0*/  LDG.E R17, desc[UR8][R14.64] ;  /* 0x000000080e117981 */ /* 0x000e22000c1e1900 */
[----:B------:R-:W-:-:S03]  /*1fe0*/  IMAD.WIDE R12, R8, 0x4, R14 ;  /* 0x00000004080c7825 */ /* 0x000fc600078e020e */
[----:B------:R-:W-:Y:S01]  /*1ff0*/  LDS R11, [R10+0xc] ;  /* 0x00000c000a0b7984 */ /* 0x000fe20000000800 */
[----:B0-----:R-:W-:-:S03]  /*2000*/  FMUL R19, R16, R17 ;  /* 0x0000001110137220 */ /* 0x001fc60000400000 */
[----:B------:R-:W0:Y:S04]  /*2010*/  LDS R16, [R10+0x8] ;  /* 0x000008000a107984 */ /* 0x000e280000000800 */
[----:B------:R1:W-:Y:S04]  /*2020*/  REDG.E.ADD.F32.FTZ.RN.STRONG.GPU desc[UR8][R2.64], R19 ;  /* 0x00000013020079a6 */ /* 0x0003e8000c12f308 */
[----:B------:R-:W0:Y:S02]  /*2030*/  LDG.E R17, desc[UR8][R12.64] ;  /* 0x000000080c117981 */ /* 0x000e24000c1e1900 */
[----:B0-----:R-:W-:Y:S01]  /*2040*/  FMUL R21, R16, R17 ;  /* 0x0000001110157220 */ /* 0x001fe20000400000 */
[----:B------:R-:W-:-:S02]  /*2050*/  IMAD.WIDE R16, R8, 0x4, R12 ;  /* 0x0000000408107825 */ /* 0x000fc400078e020c */
[----:B------:R-:W0:Y:S04]  /*2060*/  LDS R12, [R10+0x10] ;  /* 0x000010000a0c7984 */ /* 0x000e280000000800 */
[----:B------:R2:W-:Y:S04]  /*2070*/  REDG.E.ADD.F32.FTZ.RN.STRONG.GPU desc[UR8][R2.64], R21 ;  /* 0x00000015020079a6 */ /* 0x0005e8000c12f308 */
[----:B------:R3:W4:Y:S01]  /*2080*/  LDG.E R20, desc[UR8][R16.64] ;  /* 0x0000000810147981 */ /* 0x000722000c1e1900 */
[----:B------:R-:W-:-:S03]  /*2090*/  IMAD.WIDE R14, R8, 0x4, R16 ;  /* 0x00000004080e7825 */ /* 0x000fc600078e0210 */
[----:B---3--:R-:W3:Y:S01]  /*20a0*/  LDS R16, [R10+0x14] ;  /* 0x000014000a107984 */ /* 0x008ee20000000800 */
[----:B----4-:R-:W-:-:S05]  /*20b0*/  FMUL R11, R11, R20 ;  /* 0x000000140b0b7220 */ /* 0x010fca0000400000 */
[----:B------:R-:W-:Y:S04]  /*20c0*/  REDG.E.ADD.F32.FTZ.RN.STRONG.GPU desc[UR8][R2.64], R11 ;  /* 0x0000000b020079a6 */ /* 0x000fe8000c12f308 */
[----:B-1----:R-:W0:Y:S04]  /*20d0*/  LDG.E R19, desc[UR8][R14.64] ;  /* 0x000000080e137981 */ /* 0x002e28000c1e1900 */
[----:B------:R-:W1:Y:S01]  /*20e0*/  LDS R11, [R10+0x18] ;  /* 0x000018000a0b7984 */ /* 0x000e620000000800 */
[----:B0-----:R-:W-:Y:S01]  /*20f0*/  FMUL R19, R12, R19 ;  /* 0x000000130c137220 */ /* 0x001fe20000400000 */
[----:B------:R-:W-:-:S04]  /*2100*/  IMAD.WIDE R12, R8, 0x4, R14 ;  /* 0x00000004080c7825 */ /* 0x000fc800078e020e */
[----:B------:R-:W-:Y:S04]  /*2110*/  REDG.E.ADD.F32.FTZ.RN.STRONG.GPU desc[UR8][R2.64], R19 ;  /* 0x00000013020079a6 */ /* 0x000fe8000c12f308 */
[----:B--2---:R-:W3:Y:S02]  /*2120*/  LDG.E R21, desc[UR8][R12.64] ;  /* 0x000000080c157981 */ /* 0x004ee4000c1e1900 */
[----:B---3--:R-:W-:Y:S01]  /*2130*/  FMUL R21, R16, R21 ;  /* 0x0000001510157220 */ /* 0x008fe20000400000 */
[----:B------:R-:W-:-:S04]  /*2140*/  IMAD.WIDE R16, R8, 0x4, R12 ;  /* 0x0000000408107825 */ /* 0x000fc800078e020c */
[----:B------:R-:W-:Y:S04]  /*2150*/  REDG.E.ADD.F32.FTZ.RN.STRONG.GPU desc[UR8][R2.64], R21 ;  /* 0x00000015020079a6 */ /* 0x000fe8000c12f308 */
[----:B------:R-:W1:Y:S01]  /*2160*/  LDG.E R20, desc[UR8][R16.64] ;  /* 0x0000000810147981 */ /* 0x000e62000c1e1900 */
[----:B------:R-:W-:-:S03]  /*2170*/  IMAD.WIDE R14, R8, 0x4, R16 ;  /* 0x00000004080e7825 */ /* 0x000fc600078e0210 */
[----:B------:R-:W0:Y:S01]  /*2180*/  LDS R8, [R10+0x1c] ;  /* 0x00001c000a087984 */ /* 0x000e220000000800 */
[----:B-1----:R-:W-:-:S05]  /*2190*/  FMUL R11, R11, R20 ;  /* 0x000000140b0b7220 */ /* 0x002fca0000400000 */
[----:B------:R1:W-:Y:S04]  /*21a0*/  REDG.E.ADD.F32.FTZ.RN.STRONG.GPU desc[UR8][R2.64], R11 ;  /* 0x0000000b020079a6 */ /* 0x0003e8000c12f308 */
[----:B------:R-:W0:Y:S02]  /*21b0*/  LDG.E R15, desc[UR8][R14.64] ;  /* 0x000000080e0f7981 */ /* 0x000e24000c1e1900 */
[----:B0-----:R-:W-:-:S05]  /*21c0*/  FMUL R13, R8, R15 ;  /* 0x0000000f080d7220 */ /* 0x001fca0000400000 */
[----:B------:R1:W-:Y:S01]  /*21d0*/  REDG.E.ADD.F32.FTZ.RN.STRONG.GPU desc[UR8][R2.64], R13 ;  /* 0x0000000d020079a6 */ /* 0x0003e2000c12f308 */
[----:B------:R-:W-:-:S07]  /*21e0*/  IADD3 R5, PT, PT, R5, 0x8, RZ ;  /* 0x0000000805057810 */ /* 0x000fce0007ffe0ff */
.L_x_31:
[----:B------:R-:W-:Y:S05]  /*21f0*/  BSYNC.RECONVERGENT B1 ;  /* 0x0000000000017941 */ /* 0x000fea0003800200 */
.L_x_30:
[----:B------:R-:W-:Y:S05]  /*2200*/  @!P1 BRA `(.L_x_29) ;  /* 0x0000000000fc9947 */ /* 0x000fea0003800000 */
[----:B------:R-:W-:Y:S01]  /*2210*/  VIADD R8, R0, 0xffffffff ;  /* 0xffffffff00087836 */ /* 0x000fe20000000000 */
[----:B------:R-:W-:Y:S04]  /*2220*/  BSSY.RECONVERGENT B1, `(.L_x_32) ;  /* 0x0000020000017945 */ /* 0x000fe80003800200 */
[----:B------:R-:W-:-:S13]  /*2230*/  ISETP.GE.U32.AND P0, PT, R8, 0x3, PT ;  /* 0x000000030800780c */ /* 0x000fda0003f06070 */
[----:B------:R-:W-:Y:S05]  /*2240*/  @!P0 BRA `(.L_x_33) ;  /* 0x0000000000748947 */ /* 0x000fea0003800000 */
[----:B------:R-:W2:Y:S01]  /*2250*/  LDC R15, c[0x0][0x3bc] ;  /* 0x0000ef00ff0f7b82 */ /* 0x000ea20000000800 */
[----:B------:R-:W-:-:S07]  /*2260*/  IMAD R12, R4, UR10, R5 ;  /* 0x0000000a040c7c24 */ /* 0x000fce000f8e0205 */
[----:B-1----:R-:W0:Y:S01]  /*2270*/  LDC.64 R10, c[0x0][0x388] ;  /* 0x0000e200ff0a7b82 */ /* 0x002e220000000a00 */
[----:B--2---:R-:W-:-:S04]  /*2280*/  IMAD R13, R12, R15, R7 ;  /* 0x0000000f0c0d7224 */ /* 0x004fc800078e0207 */
[----:B0-----:R-:W-:-:S05]  /*2290*/  IMAD.WIDE R10, R13, 0x4, R10 ;  /* 0x000000040d0a7825 */ /* 0x001fca00078e020a */
[----:B------:R-:W2:Y:S01]  /*22a0*/  LDG.E R8, desc[UR8][R10.64] ;  /* 0x000000080a087981 */ /* 0x000ea2000c1e1900 */
[----:B------:R-:W0:Y:S01]  /*22b0*/  S2UR UR6, SR_CgaCtaId ;  /* 0x00000000000679c3 */ /* 0x000e220000008800 */
[----:B------:R-:W-:Y:S02]  /*22c0*/  UMOV UR5, 0x400 ;  /* 0x0000040000057882 */ /* 0x000fe40000000000 */
[----:B0-----:R-:W-:-:S06]  /*22d0*/  ULEA UR5, UR6, UR5, 0x18 ;  /* 0x0000000506057291 */ /* 0x001fcc000f8ec0ff */
[----:B------:R-:W-:Y:S01]  /*22e0*/  LEA R16, R12, UR5, 0x2 ;  /* 0x000000050c107c11 */ /* 0x000fe2000f8e10ff */
[----:B------:R-:W-:-:S04]  /*22f0*/  IMAD.WIDE R12, R15, 0x4, R10 ;  /* 0x000000040f0c7825 */ /* 0x000fc800078e020a */
[----:B------:R-:W2:Y:S04]  /*2300*/  LDS R17, [R16] ;  /* 0x0000000010117984 */ /* 0x000ea80000000800 */
[----:B------:R-:W0:Y:S04]  /*2310*/  LDS R19, [R16+0x4] ;  /* 0x0000040010137984 */ /* 0x000e280000000800 */
[----:B------:R-:W1:Y:S01]  /*2320*/  LDS R21, [R16+0x8] ;  /* 0x0000080010157984 */ /* 0x000e620000000800 */
[----:B--2---:R-:W-:-:S05]  /*2330*/  FMUL R17, R17, R8 ;  /* 0x0000000811117220 */ /* 0x004fca0000400000 */
[----:B------:R-:W-:Y:S04]  /*2340*/  REDG.E.ADD.F32.FTZ.RN.STRONG.GPU desc[UR8][R2.64], R17 ;  /* 0x00000011020079a6 */ /* 0x000fe8000c12f308 */
[----:B------:R-:W0:Y:S01]  /*2350*/  LDG.E R8, desc[UR8][R12.64] ;  /* 0x000000080c087981 */ /* 0x000e22000c1e1900 */
[----:B------:R-:W-:-:S04]  /*2360*/  IMAD.WIDE R10, R15, 0x4, R12 ;  /* 0x000000040f0a7825 */ /* 0x000fc800078e020c */
[----:B0-----:R-:W-:Y:S01]  /*2370*/  FMUL R19, R19, R8 ;  /* 0x0000000813137220 */ /* 0x001fe20000400000 */
[----:B------:R-:W0:Y:S04]  /*2380*/  LDS R13, [R16+0xc] ;  /* 0x00000c00100d7984 */ /* 0x000e280000000800 */
[----:B------:R3:W-:Y:S04]  /*2390*/  REDG.E.ADD.F32.FTZ.RN.STRONG.GPU desc[UR8][R2.64], R19 ;  /* 0x00000013020079a6 */ /* 0x0007e8000c12f308 */
[----:B------:R-:W1:Y:S01]  /*23a0*/  LDG.E R8, desc[UR8][R10.64] ;  /* 0x000000080a087981 */ /* 0x000e62000c1e1900 */
[----:B------:R-:W-:-:S04]  /*23b0*/  IMAD.WIDE R14, R15, 0x4, R10 ;  /* 0x000000040f0e7825 */ /* 0x000fc800078e020a */
[----:B-1----:R-:W-:-:S05]  /*23c0*/  FMUL R21, R21, R8 ;  /* 0x0000000815157220 */ /* 0x002fca0000400000 */
[----:B------:R3:W-:Y:S04]  /*23d0*/  REDG.E.ADD.F32.FTZ.RN.STRONG.GPU desc[UR8][R2.64], R21 ;  /* 0x00000015020079a6 */ /* 0x0007e8000c12f308 */
[----:B------:R-:W0:Y:S02]  /*23e0*/  LDG.E R14, desc[UR8][R14.64] ;  /* 0x000000080e0e7981 */ /* 0x000e24000c1e1900 */
[----:B0-----:R-:W-:-:S05]  /*23f0*/  FMUL R13, R13, R14 ;  /* 0x0000000e0d0d7220 */ /* 0x001fca0000400000 */
[----:B------:R3:W-:Y:S01]  /*2400*/  REDG.E.ADD.F32.FTZ.RN.STRONG.GPU desc[UR8][R2.64], R13 ;  /* 0x0000000d020079a6 */ /* 0x0007e2000c12f308 */
[----:B------:R-:W-:-:S07]  /*2410*/  IADD3 R5, PT, PT, R5, 0x4, RZ ;  /* 0x0000000405057810 */ /* 0x000fce0007ffe0ff */
.L_x_33:
[----:B------:R-:W-:Y:S05]  /*2420*/  BSYNC.RECONVERGENT B1 ;  /* 0x0000000000017941 */ /* 0x000fea0003800200 */
.L_x_32:
[----:B------:R-:W-:-:S09]  /*2430*/  ULOP3.LUT UP0, UR7, UR10, 0x3, URZ, 0xc0, !UPT ;  /* 0x000000030a077892 */ /* 0x000fd2000f80c0ff */
[----:B------:R-:W-:Y:S05]  /*2440*/  BRA.U !UP0, `(.L_x_29) ;  /* 0x00000001086c7547 */ /* 0x000fea000b800000 */
[----:B-123--:R-:W0:Y:S01]  /*2450*/  LDC R13, c[0x0][0x3bc] ;  /* 0x0000ef00ff0d7b82 */ /* 0x00ee220000000800 */
[----:B------:R-:W-:-:S07]  /*2460*/  IMAD R8, R4, UR10, R5 ;  /* 0x0000000a04087c24 */ /* 0x000fce000f8e0205 */
[----:B------:R-:W1:Y:S01]  /*2470*/  LDC.64 R10, c[0x0][0x388] ;  /* 0x0000e200ff0a7b82 */ /* 0x000e620000000a00 */
[----:B0-----:R-:W-:-:S04]  /*2480*/  IMAD R5, R8, R13, R7 ;  /* 0x0000000d08057224 */ /* 0x001fc800078e0207 */
[----:B-1----:R-:W-:-:S05]  /*2490*/  IMAD.WIDE R4, R5, 0x4, R10 ;  /* 0x0000000405047825 */ /* 0x002fca00078e020a */
[----:B------:R-:W2:Y:S01]  /*24a0*/  LDG.E R11, desc[UR8][R4.64] ;  /* 0x00000008040b7981 */ /* 0x000ea2000c1e1900 */
[----:B------:R-:W0:Y:S01]  /*24b0*/  S2UR UR6, SR_CgaCtaId ;  /* 0x00000000000679c3 */ /* 0x000e220000008800 */
[----:B------:R-:W-:Y:S02]  /*24c0*/  UMOV UR5, 0x400 ;  /* 0x0000040000057882 */ /* 0x000fe40000000000 */
[----:B0-----:R-:W-:-:S06]  /*24d0*/  ULEA UR5, UR6, UR5, 0x18 ;  /* 0x0000000506057291 */ /* 0x001fcc000f8ec0ff */
[----:B------:R-:W-:-:S05]  /*24e0*/  LEA R10, R8, UR5, 0x2 ;  /* 0x00000005080a7c11 */ /* 0x000fca000f8e10ff */
[----:B------:R-:W2:Y:S02]  /*24f0*/  LDS R8, [R10] ;  /* 0x000000000a087984 */ /* 0x000ea40000000800 */
[----:B--2---:R-:W-:-:S05]  /*2500*/  FMUL R11, R8, R11 ;  /* 0x0000000b080b7220 */ /* 0x004fca0000400000 */
[----:B------:R0:W-:Y:S01]  /*2510*/  REDG.E.ADD.F32.FTZ.RN.STRONG.GPU desc[UR8][R2.64], R11 ;  /* 0x0000000b020079a6 */ /* 0x0001e2000c12f308 */
[----:B------:R-:W-:-:S09]  /*2520*/  UISETP.NE.AND UP0, UPT, UR7, 0x1, UPT ;  /* 0x000000010700788c */ /* 0x000fd2000bf05270 */
[----:B------:R-:W-:Y:S05]  /*2530*/  BRA.U !UP0, `(.L_x_29) ;  /* 0x0000000108307547 */ /* 0x000fea000b800000 */
[----:B------:R-:W-:Y:S01]  /*2540*/  IMAD.WIDE R4, R13, 0x4, R4 ;  /* 0x000000040d047825 */ /* 0x000fe200078e0204 */
[----:B------:R-:W1:Y:S04]  /*2550*/  LDS R8, [R10+0x4] ;  /* 0x000004000a087984 */ /* 0x000e680000000800 */
[----:B0-----:R-:W1:Y:S01]  /*2560*/  LDG.E R11, desc[UR8][R4.64] ;  /* 0x00000008040b7981 */ /* 0x001e62000c1e1900 */
[----:B------:R-:W-:Y:S01]  /*2570*/  UISETP.NE.AND UP0, UPT, UR7, 0x2, UPT ;  /* 0x000000020700788c */ /* 0x000fe2000bf05270 */
[----:B-1----:R-:W-:-:S05]  /*2580*/  FMUL R11, R8, R11 ;  /* 0x0000000b080b7220 */ /* 0x002fca0000400000 */
[----:B------:R4:W-:Y:S03]  /*2590*/  REDG.E.ADD.F32.FTZ.RN.STRONG.GPU desc[UR8][R2.64], R11 ;  /* 0x0000000b020079a6 */ /* 0x0009e6000c12f308 */
[----:B------:R-:W-:Y:S05]  /*25a0*/  BRA.U !UP0, `(.L_x_29) ;  /* 0x0000000108147547 */ /* 0x000fea000b800000 */
[----:B------:R-:W-:Y:S01]  /*25b0*/  IMAD.WIDE R4, R13, 0x4, R4 ;  /* 0x000000040d047825 */ /* 0x000fe200078e0204 */
[----:B------:R-:W4:Y:S05]  /*25c0*/  LDS R8, [R10+0x8] ;  /* 0x000008000a087984 */ /* 0x000f2a0000000800 */
[----:B------:R-:W4:Y:S02]  /*25d0*/  LDG.E R5, desc[UR8][R4.64] ;  /* 0x0000000804057981 */ /* 0x000f24000c1e1900 */
[----:B----4-:R-:W-:-:S05]  /*25e0*/  FMUL R11, R8, R5 ;  /* 0x00000005080b7220 */ /* 0x010fca0000400000 */
[----:B------:R0:W-:Y:S02]  /*25f0*/  REDG.E.ADD.F32.FTZ.RN.STRONG.GPU desc[UR8][R2.64], R11 ;  /* 0x0000000b020079a6 */ /* 0x0001e4000c12f308 */
.L_x_29:
[----:B------:R-:W-:Y:S05]  /*2600*/  BSYNC.RECONVERGENT B0 ;  /* 0x0000000000007941 */ /* 0x000fea0003800200 */
.L_x_28:
[----:B------:R-:W-:-:S04]  /*2610*/  IADD3 R6, PT, PT, R6, 0x1, RZ ;  /* 0x0000000106067810 */ /* 0x000fc80007ffe0ff */
[----:B-1----:R-:W-:-:S13]  /*2620*/  ISETP.NE.AND P0, PT, R6, R9, PT ;  /* 0x000000090600720c */ /* 0x002fda0003f05270 */
[----:B------:R-:W-:Y:S05]  /*2630*/  @P0 BRA `(.L_x_34) ;  /* 0xfffffff000680947 */ /* 0x000fea000383ffff */
[----:B------:R-:W1:Y:S01]  /*2640*/  LDCU UR5, c[0x0][0x3a8] ;  /* 0x00007500ff0577ac */ /* 0x000e620008000800 */
[----:B------:R-:W-:-:S04]  /*2650*/  UIADD3 UR4, UPT, UPT, UR4, 0x1, URZ ;  /* 0x0000000104047890 */ /* 0x000fc8000fffe0ff */
[----:B-1----:R-:W-:-:S09]  /*2660*/  UISETP.NE.AND UP0, UPT, UR4, UR5, UPT ;  /* 0x000000050400728c */ /* 0x002fd2000bf05270 */
[----:B------:R-:W-:Y:S05]  /*2670*/  BRA.U UP0, `(.L_x_35) ;  /* 0xfffffff100547547 */ /* 0x000fea000b83ffff */
[----:B------:R-:W-:Y:S05]  /*2680*/  EXIT ;  /* 0x000000000000794d */ /* 0x000fea0003800000 */
.L_x_36:
        /* <DEDUP_REMOVED lines=15> */
.L_x_38:


//--------------------- .nv.global.init           --------------------------
	.section	.nv.global.init,"aw",@progbits
.nv.global.init:
	.type		$str,@object
	.size		$str,(.L_0 - $str)
$str:
        /*0000*/ 	.byte	0x5b, 0x25, 0x64, 0x2c, 0x20, 0x25, 0x64, 0x2c, 0x20, 0x25, 0x64, 0x5d, 0x2c, 0x20, 0x62, 0x69
        /*0010*/ 	.byte	0x64, 0x20, 0x25, 0x64, 0x2c, 0x20, 0x74, 0x69, 0x64, 0x20, 0x25, 0x64, 0x2f, 0x25, 0x64, 0x2c
        /*0020*/ 	.byte	0x20, 0x42, 0x4c, 0x4f, 0x43, 0x4b, 0x53, 0x5f, 0x50, 0x45, 0x52, 0x5f, 0x43, 0x48, 0x41, 0x4e
        /*0030*/ 	.byte	0x4e, 0x45, 0x4c, 0x20, 0x25, 0x64, 0x0a, 0x00
.L_0:


//--------------------- .nv.shared._Z7conv_wsPfS_S_iiiiiiiiii --------------------------
	.section	.nv.shared._Z7conv_wsPfS_S_iiiiiiiiii,"aw",@nobits
	.sectionflags	@""
	.align	16
	.zero		1024


//--------------------- .nv.shared.reserved.0     --------------------------
	.section	.nv.shared.reserved.0,"aw",@nobits
	.weak		__nv_reservedSMEM_offset_0_alias
	.size		__nv_reservedSMEM_offset_0_alias, 0, 64
	.other		__nv_reservedSMEM_offset_0_alias,@"STO_CUDA_RESERVED_SHARED STV_DEFAULT"
__nv_reservedSMEM_offset_0_alias:
	.zero		0
	.zero		64


//--------------------- .nv.shared._Z7conv_isPfS_S_iiiiiiiiii --------------------------
	.section	.nv.shared._Z7conv_isPfS_S_iiiiiiiiii,"aw",@nobits
	.sectionflags	@""
	.align	16
	.zero		1024


//--------------------- .nv.constant0._Z7conv_wsPfS_S_iiiiiiiiii --------------------------
	.section	.nv.constant0._Z7conv_wsPfS_S_iiiiiiiiii,"a",@progbits
	.sectionflags	@""
	.align	4
.nv.constant0._Z7conv_wsPfS_S_iiiiiiiiii:
	.zero		960


//--------------------- .nv.constant0._Z7conv_isPfS_S_iiiiiiiiii --------------------------
	.section	.nv.constant0._Z7conv_isPfS_S_iiiiiiiiii,"a",@progbits
	.sectionflags	@""
	.align	4
.nv.constant0._Z7conv_isPfS_S_iiiiiiiiii:
	.zero		960


//--------------------- SYMBOLS --------------------------

	.type		.nv.reservedSmem.offset0,@object
	.size		.nv.reservedSmem.offset0,0x4
	.type		.nv.reservedSmem.cap,@object
	.size		.nv.reservedSmem.cap,0x4
	.type		vprintf,@function
